	.target	sm_90a

	.elftype	@"ET_EXEC"


//--------------------- .note.nv.tkinfo           --------------------------
	.section	.note.nv.tkinfo,"",@"SHT_NOTE"
	.sectionflags	@"SHF_NOTE_NV_TKINFO"
	.tkinfo
        /*0018*/ 	.word	0x00000002
        /*0030*/ 	.string	""
        /*0030*/ 	.string	"ptxas"
        /*0030*/ 	.string	"Cuda compilation tools, release 13.0, V13.0.88"
        /*0030*/ 	.string	"Build cuda_13.0.r13.0/compiler.36424714_0"
        /*0030*/ 	.string	"-arch sm_90a -m 64 "



//--------------------- .note.nv.cuinfo           --------------------------
	.section	.note.nv.cuinfo,"",@"SHT_NOTE"
	.sectionflags	@"SHF_NOTE_NV_CUINFO"
        /*0018*/ 	.short	0x0002
        /*001a*/ 	.short	0x005a
        /*001c*/ 	.short	0x0082
	.zero		2


//--------------------- .nv.info                  --------------------------
	.section	.nv.info,"",@"SHT_CUDA_INFO"
	.align	4


	//----- nvinfo : EIATTR_REGCOUNT
	.align		4
        /*0000*/ 	.byte	0x04, 0x2f
        /*0002*/ 	.short	(.L_12 - .L_11)
	.align		4
.L_11:
        /*0004*/ 	.word	index@(_ZN7cutlass13device_kernelINS_4gemm6kernel13GemmUniversalIN4cute5tupleIJiiiiEEENS1_10collective13CollectiveMmaINS1_37MainloopSm90TmaGmmaWarpSpecializedFP8ILi18ENS5_IJNS4_1CILi1EEESB_SB_EEENS1_32KernelTmaWarpSpecializedPingpongEEENS5_IJNSA_ILi64EEENSA_ILi128EEESF_EEENS_12float_e4m3_tENS5_IJlSB_lEEENS_12float_e5m2_tESJ_NS4_8TiledMMAINS4_8MMA_AtomIJNS4_4SM904GMMA31MMA_64x128x32_F32E4M3E5M2_SS_TNILNSO_7ScaleInE1ELSQ_1EEEEEENS4_6LayoutISC_NS5_IJNSA_ILi0EEESU_SU_EEEEENS5_IJNS4_10UnderscoreESX_SX_EEEEENS4_13SM90_TMA_LOADENS4_14ComposedLayoutINS4_7SwizzleILi2ELi4ELi3EEENS4_18smem_ptr_flag_bitsILi8EEENST_INS5_IJNSA_ILi8EEESF_EEENS5_IJSF_SB_EEEEEEEvNS4_8identityES10_S1A_vS1B_EENS_8epilogue10collective6detail29Sm90TmaWarpSpecializedAdapterINS1E_15DefaultEpilogueISI_SJ_SJ_NS1D_6thread17LinearCombinationISI_Li1EffLNS1I_9ScaleType4KindE0ELNS_15FloatRoundStyleE2ESI_EENS1_15EpilogueDefaultEEEEEvvEEEEvNT_6ParamsE)
        /*0008*/ 	.word	0x000000a8


	//----- nvinfo : EIATTR_FRAME_SIZE
	.align		4
.L_12:
        /*000c*/ 	.byte	0x04, 0x11
        /*000e*/ 	.short	(.L_14 - .L_13)
	.align		4
.L_13:
        /*0010*/ 	.word	index@(_ZN7cutlass13device_kernelINS_4gemm6kernel13GemmUniversalIN4cute5tupleIJiiiiEEENS1_10collective13CollectiveMmaINS1_37MainloopSm90TmaGmmaWarpSpecializedFP8ILi18ENS5_IJNS4_1CILi1EEESB_SB_EEENS1_32KernelTmaWarpSpecializedPingpongEEENS5_IJNSA_ILi64EEENSA_ILi128EEESF_EEENS_12float_e4m3_tENS5_IJlSB_lEEENS_12float_e5m2_tESJ_NS4_8TiledMMAINS4_8MMA_AtomIJNS4_4SM904GMMA31MMA_64x128x32_F32E4M3E5M2_SS_TNILNSO_7ScaleInE1ELSQ_1EEEEEENS4_6LayoutISC_NS5_IJNSA_ILi0EEESU_SU_EEEEENS5_IJNS4_10UnderscoreESX_SX_EEEEENS4_13SM90_TMA_LOADENS4_14ComposedLayoutINS4_7SwizzleILi2ELi4ELi3EEENS4_18smem_ptr_flag_bitsILi8EEENST_INS5_IJNSA_ILi8EEESF_EEENS5_IJSF_SB_EEEEEEEvNS4_8identityES10_S1A_vS1B_EENS_8epilogue10collective6detail29Sm90TmaWarpSpecializedAdapterINS1E_15DefaultEpilogueISI_SJ_SJ_NS1D_6thread17LinearCombinationISI_Li1EffLNS1I_9ScaleType4KindE0ELNS_15FloatRoundStyleE2ESI_EENS1_15EpilogueDefaultEEEEEvvEEEEvNT_6ParamsE)
        /*0014*/ 	.word	0x00000000


	//----- nvinfo : EIATTR_MIN_STACK_SIZE
	.align		4
.L_14:
        /*0018*/ 	.byte	0x04, 0x12
        /*001a*/ 	.short	(.L_16 - .L_15)
	.align		4
.L_15:
        /*001c*/ 	.word	index@(_ZN7cutlass13device_kernelINS_4gemm6kernel13GemmUniversalIN4cute5tupleIJiiiiEEENS1_10collective13CollectiveMmaINS1_37MainloopSm90TmaGmmaWarpSpecializedFP8ILi18ENS5_IJNS4_1CILi1EEESB_SB_EEENS1_32KernelTmaWarpSpecializedPingpongEEENS5_IJNSA_ILi64EEENSA_ILi128EEESF_EEENS_12float_e4m3_tENS5_IJlSB_lEEENS_12float_e5m2_tESJ_NS4_8TiledMMAINS4_8MMA_AtomIJNS4_4SM904GMMA31MMA_64x128x32_F32E4M3E5M2_SS_TNILNSO_7ScaleInE1ELSQ_1EEEEEENS4_6LayoutISC_NS5_IJNSA_ILi0EEESU_SU_EEEEENS5_IJNS4_10UnderscoreESX_SX_EEEEENS4_13SM90_TMA_LOADENS4_14ComposedLayoutINS4_7SwizzleILi2ELi4ELi3EEENS4_18smem_ptr_flag_bitsILi8EEENST_INS5_IJNSA_ILi8EEESF_EEENS5_IJSF_SB_EEEEEEEvNS4_8identityES10_S1A_vS1B_EENS_8epilogue10collective6detail29Sm90TmaWarpSpecializedAdapterINS1E_15DefaultEpilogueISI_SJ_SJ_NS1D_6thread17LinearCombinationISI_Li1EffLNS1I_9ScaleType4KindE0ELNS_15FloatRoundStyleE2ESI_EENS1_15EpilogueDefaultEEEEEvvEEEEvNT_6ParamsE)
        /*0020*/ 	.word	0x00000000
.L_16:


//--------------------- .nv.compat                --------------------------
	.section	.nv.compat,"",@"SHT_CUDA_COMPAT_INFO"
	.align	4
        /*0000*/ 	.byte	0x02, 0x09, 0x01, 0x00, 0x02, 0x02, 0x04, 0x00, 0x02, 0x05, 0x05, 0x00, 0x03, 0x07, 0x01, 0x01
        /*0010*/ 	.byte	0x02, 0x03, 0x01, 0x00, 0x02, 0x06, 0x01, 0x00, 0x04, 0x0b, 0x08, 0x00, 0x00, 0x00, 0x00, 0x00
        /*0020*/ 	.byte	0x00, 0x00, 0x00, 0x00


//--------------------- .nv.info._ZN7cutlass13device_kernelINS_4gemm6kernel13GemmUniversalIN4cute5tupleIJiiiiEEENS1_10collective13CollectiveMmaINS1_37MainloopSm90TmaGmmaWarpSpecializedFP8ILi18ENS5_IJNS4_1CILi1EEESB_SB_EEENS1_32KernelTmaWarpSpecializedPingpongEEENS5_IJNSA_ILi64EEENSA_ILi128EEESF_EEENS_12float_e4m3_tENS5_IJlSB_lEEENS_12float_e5m2_tESJ_NS4_8TiledMMAINS4_8MMA_AtomIJNS4_4SM904GMMA31MMA_64x128x32_F32E4M3E5M2_SS_TNILNSO_7ScaleInE1ELSQ_1EEEEEENS4_6LayoutISC_NS5_IJNSA_ILi0EEESU_SU_EEEEENS5_IJNS4_10UnderscoreESX_SX_EEEEENS4_13SM90_TMA_LOADENS4_14ComposedLayoutINS4_7SwizzleILi2ELi4ELi3EEENS4_18smem_ptr_flag_bitsILi8EEENST_INS5_IJNSA_ILi8EEESF_EEENS5_IJSF_SB_EEEEEEEvNS4_8identityES10_S1A_vS1B_EENS_8epilogue10collective6detail29Sm90TmaWarpSpecializedAdapterINS1E_15DefaultEpilogueISI_SJ_SJ_NS1D_6thread17LinearCombinationISI_Li1EffLNS1I_9ScaleType4KindE0ELNS_15FloatRoundStyleE2ESI_EENS1_15EpilogueDefaultEEEEEvvEEEEvNT_6ParamsE --------------------------
	.section	.nv.info._ZN7cutlass13device_kernelINS_4gemm6kernel13GemmUniversalIN4cute5tupleIJiiiiEEENS1_10collective13CollectiveMmaINS1_37MainloopSm90TmaGmmaWarpSpecializedFP8ILi18ENS5_IJNS4_1CILi1EEESB_SB_EEENS1_32KernelTmaWarpSpecializedPingpongEEENS5_IJNSA_ILi64EEENSA_ILi128EEESF_EEENS_12float_e4m3_tENS5_IJlSB_lEEENS_12float_e5m2_tESJ_NS4_8TiledMMAINS4_8MMA_AtomIJNS4_4SM904GMMA31MMA_64x128x32_F32E4M3E5M2_SS_TNILNSO_7ScaleInE1ELSQ_1EEEEEENS4_6LayoutISC_NS5_IJNSA_ILi0EEESU_SU_EEEEENS5_IJNS4_10UnderscoreESX_SX_EEEEENS4_13SM90_TMA_LOADENS4_14ComposedLayoutINS4_7SwizzleILi2ELi4ELi3EEENS4_18smem_ptr_flag_bitsILi8EEENST_INS5_IJNSA_ILi8EEESF_EEENS5_IJSF_SB_EEEEEEEvNS4_8identityES10_S1A_vS1B_EENS_8epilogue10collective6detail29Sm90TmaWarpSpecializedAdapterINS1E_15DefaultEpilogueISI_SJ_SJ_NS1D_6thread17LinearCombinationISI_Li1EffLNS1I_9ScaleType4KindE0ELNS_15FloatRoundStyleE2ESI_EENS1_15EpilogueDefaultEEEEEvvEEEEvNT_6ParamsE,"",@"SHT_CUDA_INFO"
	.sectionflags	@""
	.align	4


	//----- nvinfo : EIATTR_CUDA_API_VERSION
	.align		4
        /*0000*/ 	.byte	0x04, 0x37
        /*0002*/ 	.short	(.L_18 - .L_17)
.L_17:
        /*0004*/ 	.word	0x00000082


	//----- nvinfo : EIATTR_KPARAM_INFO
	.align		4
.L_18:
        /*0008*/ 	.byte	0x04, 0x17
        /*000a*/ 	.short	(.L_20 - .L_19)
.L_19:
        /*000c*/ 	.word	0x00000000
        /*0010*/ 	.short	0x0000
        /*0012*/ 	.short	0x0070
        /*0014*/ 	.byte	0x00, 0xf0, 0x01, 0x10


	//----- nvinfo : EIATTR_SPARSE_MMA_MASK
	.align		4
.L_20:
        /*0018*/ 	.byte	0x03, 0x50
        /*001a*/ 	.short	0x0000


	//----- nvinfo : EIATTR_MAXREG_COUNT
	.align		4
        /*001c*/ 	.byte	0x03, 0x1b
        /*001e*/ 	.short	0x00a8


	//----- nvinfo : EIATTR_NUM_BARRIERS
	.align		4
        /*0020*/ 	.byte	0x02, 0x4c
        /*0022*/ 	.byte	0x01
	.zero		1


	//----- nvinfo : EIATTR_MERCURY_ISA_VERSION
	.align		4
        /*0024*/ 	.byte	0x03, 0x5f
        /*0026*/ 	.short	0x0101


	//----- nvinfo : EIATTR_INT_WARP_WIDE_INSTR_OFFSETS
	.align		4
        /*0028*/ 	.byte	0x04, 0x31
        /*002a*/ 	.short	(.L_22 - .L_21)


	//   ....[0]....
.L_21:
        /*002c*/ 	.word	0x00000610


	//   ....[1]....
        /*0030*/ 	.word	0x00000630


	//   ....[2]....
        /*0034*/ 	.word	0x000006b0


	//   ....[3]....
        /*0038*/ 	.word	0x000006c0


	//   ....[4]....
        /*003c*/ 	.word	0x000006d0


	//   ....[5]....
        /*0040*/ 	.word	0x000006f0


	//   ....[6]....
        /*0044*/ 	.word	0x00000740


	//   ....[7]....
        /*0048*/ 	.word	0x00000760


	//----- nvinfo : EIATTR_COOP_GROUP_MASK_REGIDS
	.align		4
.L_22:
        /*004c*/ 	.byte	0x04, 0x29
        /*004e*/ 	.short	(.L_24 - .L_23)


	//   ....[0]....
.L_23:
        /*0050*/ 	.word	0xffffffff


	//   ....[1]....
        /*0054*/ 	.word	0xffffffff


	//   ....[2]....
        /*0058*/ 	.word	0xffffffff


	//   ....[3]....
        /*005c*/ 	.word	0xffffffff


	//   ....[4]....
        /*0060*/ 	.word	0xffffffff


	//   ....[5]....
        /*0064*/ 	.word	0xffffffff


	//----- nvinfo : EIATTR_COOP_GROUP_INSTR_OFFSETS
	.align		4
.L_24:
        /*0068*/ 	.byte	0x04, 0x28
        /*006a*/ 	.short	(.L_26 - .L_25)


	//   ....[0]....
.L_25:
        /*006c*/ 	.word	0x00000060


	//   ....[1]....
        /*0070*/ 	.word	0x00000070


	//   ....[2]....
        /*0074*/ 	.word	0x00000130


	//   ....[3]....
        /*0078*/ 	.word	0x000004b0


	//   ....[4]....
        /*007c*/ 	.word	0x000004f0


	//   ....[5]....
        /*0080*/ 	.word	0x00000530


	//----- nvinfo : EIATTR_REG_RECONFIG
	.align		4
.L_26:
        /*0084*/ 	.byte	0x01, 0x54
	.zero		2


	//----- nvinfo : EIATTR_MBARRIER_INSTR_OFFSETS
	.align		4
        /*0088*/ 	.byte	0x04, 0x39
        /*008a*/ 	.short	(.L_28 - .L_27)


	//   ....[0]....
.L_27:
        /*008c*/ 	.word	0x00000250
        /*0090*/ 	.word	0x000000ff
        /*0094*/ 	.word	0x00000000
        /*0098*/ 	.short	0x0100
        /*009a*/ 	.byte	0x08
	.zero		1


	//   ....[1]....
        /*009c*/ 	.word	0x00000260
        /*00a0*/ 	.word	0x000000ff
        /*00a4*/ 	.word	0x00000090
        /*00a8*/ 	.short	0x0100
        /*00aa*/ 	.byte	0x08
	.zero		1


	//   ....[2]....
        /*00ac*/ 	.word	0x00000270
        /*00b0*/ 	.word	0x000000ff
        /*00b4*/ 	.word	0x00000008
        /*00b8*/ 	.short	0x0100
        /*00ba*/ 	.byte	0x08
	.zero		1


	//   ....[3]....
        /*00bc*/ 	.word	0x00000280
        /*00c0*/ 	.word	0x000000ff
        /*00c4*/ 	.word	0x00000098
        /*00c8*/ 	.short	0x0100
        /*00ca*/ 	.byte	0x08
	.zero		1


	//   ....[4]....
        /*00cc*/ 	.word	0x00000290
        /*00d0*/ 	.word	0x000000ff
        /*00d4*/ 	.word	0x00000010
        /*00d8*/ 	.short	0x0100
        /*00da*/ 	.byte	0x08
	.zero		1


	//   ....[5]....
        /*00dc*/ 	.word	0x000002a0
        /*00e0*/ 	.word	0x000000ff
        /*00e4*/ 	.word	0x000000a0
        /*00e8*/ 	.short	0x0100
        /*00ea*/ 	.byte	0x08
	.zero		1


	//   ....[6]....
        /*00ec*/ 	.word	0x000002b0
        /*00f0*/ 	.word	0x000000ff
        /*00f4*/ 	.word	0x00000018
        /*00f8*/ 	.short	0x0100
        /*00fa*/ 	.byte	0x08
	.zero		1


	//   ....[7]....
        /*00fc*/ 	.word	0x000002c0
        /*0100*/ 	.word	0x000000ff
        /*0104*/ 	.word	0x000000a8
        /*0108*/ 	.short	0x0100
        /*010a*/ 	.byte	0x08
	.zero		1


	//   ....[8]....
        /*010c*/ 	.word	0x000002d0
        /*0110*/ 	.word	0x000000ff
        /*0114*/ 	.word	0x00000020
        /*0118*/ 	.short	0x0100
        /*011a*/ 	.byte	0x08
	.zero		1


	//   ....[9]....
        /*011c*/ 	.word	0x000002e0
        /*0120*/ 	.word	0x000000ff
        /*0124*/ 	.word	0x000000b0
        /*0128*/ 	.short	0x0100
        /*012a*/ 	.byte	0x08
	.zero		1


	//   ....[10]....
        /*012c*/ 	.word	0x000002f0
        /*0130*/ 	.word	0x000000ff
        /*0134*/ 	.word	0x00000028
        /*0138*/ 	.short	0x0100
        /*013a*/ 	.byte	0x08
	.zero		1


	//   ....[11]....
        /*013c*/ 	.word	0x00000300
        /*0140*/ 	.word	0x000000ff
        /*0144*/ 	.word	0x000000b8
        /*0148*/ 	.short	0x0100
        /*014a*/ 	.byte	0x08
	.zero		1


	//   ....[12]....
        /*014c*/ 	.word	0x00000310
        /*0150*/ 	.word	0x000000ff
        /*0154*/ 	.word	0x00000030
        /*0158*/ 	.short	0x0100
        /*015a*/ 	.byte	0x08
	.zero		1


	//   ....[13]....
        /*015c*/ 	.word	0x00000320
        /*0160*/ 	.word	0x000000ff
        /*0164*/ 	.word	0x000000c0
        /*0168*/ 	.short	0x0100
        /*016a*/ 	.byte	0x08
	.zero		1


	//   ....[14]....
        /*016c*/ 	.word	0x00000330
        /*0170*/ 	.word	0x000000ff
        /*0174*/ 	.word	0x00000038
        /*0178*/ 	.short	0x0100
        /*017a*/ 	.byte	0x08
	.zero		1


	//   ....[15]....
        /*017c*/ 	.word	0x00000340
        /*0180*/ 	.word	0x000000ff
        /*0184*/ 	.word	0x000000c8
        /*0188*/ 	.short	0x0100
        /*018a*/ 	.byte	0x08
	.zero		1


	//   ....[16]....
        /*018c*/ 	.word	0x00000350
        /*0190*/ 	.word	0x000000ff
        /*0194*/ 	.word	0x00000040
        /*0198*/ 	.short	0x0100
        /*019a*/ 	.byte	0x08
	.zero		1


	//   ....[17]....
        /*019c*/ 	.word	0x00000360
        /*01a0*/ 	.word	0x000000ff
        /*01a4*/ 	.word	0x000000d0
        /*01a8*/ 	.short	0x0100
        /*01aa*/ 	.byte	0x08
	.zero		1


	//   ....[18]....
        /*01ac*/ 	.word	0x00000370
        /*01b0*/ 	.word	0x000000ff
        /*01b4*/ 	.word	0x00000048
        /*01b8*/ 	.short	0x0100
        /*01ba*/ 	.byte	0x08
	.zero		1


	//   ....[19]....
        /*01bc*/ 	.word	0x00000380
        /*01c0*/ 	.word	0x000000ff
        /*01c4*/ 	.word	0x000000d8
        /*01c8*/ 	.short	0x0100
        /*01ca*/ 	.byte	0x08
	.zero		1


	//   ....[20]....
        /*01cc*/ 	.word	0x00000390
        /*01d0*/ 	.word	0x000000ff
        /*01d4*/ 	.word	0x00000050
        /*01d8*/ 	.short	0x0100
        /*01da*/ 	.byte	0x08
	.zero		1


	//   ....[21]....
        /*01dc*/ 	.word	0x000003a0
        /*01e0*/ 	.word	0x000000ff
        /*01e4*/ 	.word	0x000000e0
        /*01e8*/ 	.short	0x0100
        /*01ea*/ 	.byte	0x08
	.zero		1


	//   ....[22]....
        /*01ec*/ 	.word	0x000003b0
        /*01f0*/ 	.word	0x000000ff
        /*01f4*/ 	.word	0x00000058
        /*01f8*/ 	.short	0x0100
        /*01fa*/ 	.byte	0x08
	.zero		1


	//   ....[23]....
        /*01fc*/ 	.word	0x000003c0
        /*0200*/ 	.word	0x000000ff
        /*0204*/ 	.word	0x000000e8
        /*0208*/ 	.short	0x0100
        /*020a*/ 	.byte	0x08
	.zero		1


	//   ....[24]....
        /*020c*/ 	.word	0x000003d0
        /*0210*/ 	.word	0x000000ff
        /*0214*/ 	.word	0x00000060
        /*0218*/ 	.short	0x0100
        /*021a*/ 	.byte	0x08
	.zero		1


	//   ....[25]....
        /*021c*/ 	.word	0x000003e0
        /*0220*/ 	.word	0x000000ff
        /*0224*/ 	.word	0x000000f0
        /*0228*/ 	.short	0x0100
        /*022a*/ 	.byte	0x08
	.zero		1


	//   ....[26]....
        /*022c*/ 	.word	0x000003f0
        /*0230*/ 	.word	0x000000ff
        /*0234*/ 	.word	0x00000068
        /*0238*/ 	.short	0x0100
        /*023a*/ 	.byte	0x08
	.zero		1


	//   ....[27]....
        /*023c*/ 	.word	0x00000400
        /*0240*/ 	.word	0x000000ff
        /*0244*/ 	.word	0x000000f8
        /*0248*/ 	.short	0x0100
        /*024a*/ 	.byte	0x08
	.zero		1


	//   ....[28]....
        /*024c*/ 	.word	0x00000410
        /*0250*/ 	.word	0x000000ff
        /*0254*/ 	.word	0x00000070
        /*0258*/ 	.short	0x0100
        /*025a*/ 	.byte	0x08
	.zero		1


	//   ....[29]....
        /*025c*/ 	.word	0x00000420
        /*0260*/ 	.word	0x000000ff
        /*0264*/ 	.word	0x00000100
        /*0268*/ 	.short	0x0100
        /*026a*/ 	.byte	0x08
	.zero		1


	//   ....[30]....
        /*026c*/ 	.word	0x00000430
        /*0270*/ 	.word	0x000000ff
        /*0274*/ 	.word	0x00000078
        /*0278*/ 	.short	0x0100
        /*027a*/ 	.byte	0x08
	.zero		1


	//   ....[31]....
        /*027c*/ 	.word	0x00000440
        /*0280*/ 	.word	0x000000ff
        /*0284*/ 	.word	0x00000108
        /*0288*/ 	.short	0x0100
        /*028a*/ 	.byte	0x08
	.zero		1


	//   ....[32]....
        /*028c*/ 	.word	0x00000450
        /*0290*/ 	.word	0x000000ff
        /*0294*/ 	.word	0x00000080
        /*0298*/ 	.short	0x0100
        /*029a*/ 	.byte	0x08
	.zero		1


	//   ....[33]....
        /*029c*/ 	.word	0x00000460
        /*02a0*/ 	.word	0x000000ff
        /*02a4*/ 	.word	0x00000110
        /*02a8*/ 	.short	0x0100
        /*02aa*/ 	.byte	0x08
	.zero		1


	//   ....[34]....
        /*02ac*/ 	.word	0x00000470
        /*02b0*/ 	.word	0x000000ff
        /*02b4*/ 	.word	0x00000088
        /*02b8*/ 	.short	0x0100
        /*02ba*/ 	.byte	0x08
	.zero		1


	//   ....[35]....
        /*02bc*/ 	.word	0x00000480
        /*02c0*/ 	.word	0x000000ff
        /*02c4*/ 	.word	0x00000118
        /*02c8*/ 	.short	0x0100
        /*02ca*/ 	.byte	0x08
	.zero		1


	//   ....[36]....
        /*02cc*/ 	.word	0x000007a0
        /*02d0*/ 	.word	0x000000ff
        /*02d4*/ 	.word	0x00000150
        /*02d8*/ 	.short	0x0100
        /*02da*/ 	.byte	0x08
	.zero		1


	//   ....[37]....
        /*02dc*/ 	.word	0x00000810
        /*02e0*/ 	.word	0x000000ff
        /*02e4*/ 	.word	0x00000158
        /*02e8*/ 	.short	0x0100
        /*02ea*/ 	.byte	0x08
	.zero		1


	//   ....[38]....
        /*02ec*/ 	.word	0x00000830
        /*02f0*/ 	.word	0x000000ff
        /*02f4*/ 	.word	0x00000130
        /*02f8*/ 	.short	0x0100
        /*02fa*/ 	.byte	0x09
	.zero		1


	//   ....[39]....
        /*02fc*/ 	.word	0x00000840
        /*0300*/ 	.word	0x000000ff
        /*0304*/ 	.word	0x00000138
        /*0308*/ 	.short	0x0100
        /*030a*/ 	.byte	0x09
	.zero		1


	//   ....[40]....
        /*030c*/ 	.word	0x00000850
        /*0310*/ 	.word	0x000000ff
        /*0314*/ 	.word	0x00000140
        /*0318*/ 	.short	0x0100
        /*031a*/ 	.byte	0x09
	.zero		1


	//   ....[41]....
        /*031c*/ 	.word	0x00000860
        /*0320*/ 	.word	0x000000ff
        /*0324*/ 	.word	0x00000148
        /*0328*/ 	.short	0x0100
        /*032a*/ 	.byte	0x09
	.zero		1


	//   ....[42]....
        /*032c*/ 	.word	0x00001610
        /*0330*/ 	.word	0x000000ff
        /*0334*/ 	.word	0xfffffff8
        /*0338*/ 	.short	0x010a
        /*033a*/ 	.byte	0x0f
	.zero		1


	//   ....[43]....
        /*033c*/ 	.word	0x00001af0
        /*0340*/ 	.word	0x000000ff
        /*0344*/ 	.word	0x00000000
        /*0348*/ 	.short	0x010a
        /*034a*/ 	.byte	0x06
	.zero		1


	//   ....[44]....
        /*034c*/ 	.word	0x00001b30
        /*0350*/ 	.word	0x000000ff
        /*0354*/ 	.word	0x00000000
        /*0358*/ 	.short	0x010a
        /*035a*/ 	.byte	0x06
	.zero		1


	//   ....[45]....
        /*035c*/ 	.word	0x00002430
        /*0360*/ 	.word	0x000000ff
        /*0364*/ 	.word	0x00000000
        /*0368*/ 	.short	0x010a
        /*036a*/ 	.byte	0x09
	.zero		1


	//   ....[46]....
        /*036c*/ 	.word	0x00002470
        /*0370*/ 	.word	0x000000ff
        /*0374*/ 	.word	0x00000000
        /*0378*/ 	.short	0x010a
        /*037a*/ 	.byte	0x09
	.zero		1


	//   ....[47]....
        /*037c*/ 	.word	0x00002ad0
        /*0380*/ 	.word	0x000000ff
        /*0384*/ 	.word	0x00000000
        /*0388*/ 	.short	0x0101
        /*038a*/ 	.byte	0x08
	.zero		1


	//   ....[48]....
        /*038c*/ 	.word	0x00003040
        /*0390*/ 	.word	0x00000011
        /*0394*/ 	.word	0x00000000
        /*0398*/ 	.short	0x0101
        /*039a*/ 	.byte	0x16
	.zero		1


	//   ....[49]....
        /*039c*/ 	.word	0x00003120
        /*03a0*/ 	.word	0x000000ff
        /*03a4*/ 	.word	0x00000000
        /*03a8*/ 	.short	0x0101
        /*03aa*/ 	.byte	0x08
	.zero		1


	//   ....[50]....
        /*03ac*/ 	.word	0x000031d0
        /*03b0*/ 	.word	0x000000ff
        /*03b4*/ 	.word	0x00000008
        /*03b8*/ 	.short	0x010a
        /*03ba*/ 	.byte	0x0f
	.zero		1


	//   ....[51]....
        /*03bc*/ 	.word	0x00007a70
        /*03c0*/ 	.word	0x00000004
        /*03c4*/ 	.word	0x00000000
        /*03c8*/ 	.short	0x0101
        /*03ca*/ 	.byte	0x16
	.zero		1


	//   ....[52]....
        /*03cc*/ 	.word	0x00008350
        /*03d0*/ 	.word	0x00000013
        /*03d4*/ 	.word	0x00000090
        /*03d8*/ 	.short	0x010a
        /*03da*/ 	.byte	0x3f
	.zero		1


	//   ....[53]....
        /*03dc*/ 	.word	0x000086c0
        /*03e0*/ 	.word	0x0000000a
        /*03e4*/ 	.word	0x00000158
        /*03e8*/ 	.short	0x0101
        /*03ea*/ 	.byte	0x3f
	.zero		1


	//   ....[54]....
        /*03ec*/ 	.word	0x00008e20
        /*03f0*/ 	.word	0x00000005
        /*03f4*/ 	.word	0x00000000
        /*03f8*/ 	.short	0x010a
        /*03fa*/ 	.byte	0x3f
	.zero		1


	//   ....[55]....
        /*03fc*/ 	.word	0x00008ea0
        /*0400*/ 	.word	0x00000007
        /*0404*/ 	.word	0x00000000
        /*0408*/ 	.short	0x010a
        /*040a*/ 	.byte	0x3f
	.zero		1


	//   ....[56]....
        /*040c*/ 	.word	0x00008f30
        /*0410*/ 	.word	0x00000006
        /*0414*/ 	.word	0x00000000
        /*0418*/ 	.short	0x010a
        /*041a*/ 	.byte	0x3f
	.zero		1


	//   ....[57]....
        /*041c*/ 	.word	0x00008fc0
        /*0420*/ 	.word	0x00000009
        /*0424*/ 	.word	0x00000000
        /*0428*/ 	.short	0x010a
        /*042a*/ 	.byte	0x3f
	.zero		1


	//   ....[58]....
        /*042c*/ 	.word	0x00009050
        /*0430*/ 	.word	0x00000006
        /*0434*/ 	.word	0x00000000
        /*0438*/ 	.short	0x010a
        /*043a*/ 	.byte	0x3f
	.zero		1


	//   ....[59]....
        /*043c*/ 	.word	0x000090e0
        /*0440*/ 	.word	0x00000009
        /*0444*/ 	.word	0x00000000
        /*0448*/ 	.short	0x010a
        /*044a*/ 	.byte	0x3f
	.zero		1


	//   ....[60]....
        /*044c*/ 	.word	0x00009170
        /*0450*/ 	.word	0x00000006
        /*0454*/ 	.word	0x00000000
        /*0458*/ 	.short	0x010a
        /*045a*/ 	.byte	0x3f
	.zero		1


	//   ....[61]....
        /*045c*/ 	.word	0x00009200
        /*0460*/ 	.word	0x00000009
        /*0464*/ 	.word	0x00000000
        /*0468*/ 	.short	0x010a
        /*046a*/ 	.byte	0x3f
	.zero		1


	//   ....[62]....
        /*046c*/ 	.word	0x00009290
        /*0470*/ 	.word	0x00000006
        /*0474*/ 	.word	0x00000000
        /*0478*/ 	.short	0x010a
        /*047a*/ 	.byte	0x3f
	.zero		1


	//   ....[63]....
        /*047c*/ 	.word	0x00009320
        /*0480*/ 	.word	0x00000009
        /*0484*/ 	.word	0x00000000
        /*0488*/ 	.short	0x010a
        /*048a*/ 	.byte	0x3f
	.zero		1


	//   ....[64]....
        /*048c*/ 	.word	0x000093b0
        /*0490*/ 	.word	0x00000006
        /*0494*/ 	.word	0x00000000
        /*0498*/ 	.short	0x010a
        /*049a*/ 	.byte	0x3f
	.zero		1


	//   ....[65]....
        /*049c*/ 	.word	0x00009440
        /*04a0*/ 	.word	0x00000009
        /*04a4*/ 	.word	0x00000000
        /*04a8*/ 	.short	0x010a
        /*04aa*/ 	.byte	0x3f
	.zero		1


	//   ....[66]....
        /*04ac*/ 	.word	0x000094d0
        /*04b0*/ 	.word	0x00000006
        /*04b4*/ 	.word	0x00000000
        /*04b8*/ 	.short	0x010a
        /*04ba*/ 	.byte	0x3f
	.zero		1


	//   ....[67]....
        /*04bc*/ 	.word	0x00009560
        /*04c0*/ 	.word	0x00000009
        /*04c4*/ 	.word	0x00000000
        /*04c8*/ 	.short	0x010a
        /*04ca*/ 	.byte	0x3f
	.zero		1


	//   ....[68]....
        /*04cc*/ 	.word	0x000095f0
        /*04d0*/ 	.word	0x00000006
        /*04d4*/ 	.word	0x00000000
        /*04d8*/ 	.short	0x010a
        /*04da*/ 	.byte	0x3f
	.zero		1


	//   ....[69]....
        /*04dc*/ 	.word	0x00009680
        /*04e0*/ 	.word	0x00000009
        /*04e4*/ 	.word	0x00000000
        /*04e8*/ 	.short	0x010a
        /*04ea*/ 	.byte	0x3f
	.zero		1


	//   ....[70]....
        /*04ec*/ 	.word	0x00009710
        /*04f0*/ 	.word	0x00000006
        /*04f4*/ 	.word	0x00000000
        /*04f8*/ 	.short	0x010a
        /*04fa*/ 	.byte	0x3f
	.zero		1


	//   ....[71]....
        /*04fc*/ 	.word	0x000097a0
        /*0500*/ 	.word	0x00000003
        /*0504*/ 	.word	0x00000000
        /*0508*/ 	.short	0x010a
        /*050a*/ 	.byte	0x3f
	.zero		1


	//   ....[72]....
        /*050c*/ 	.word	0x00009810
        /*0510*/ 	.word	0x00000011
        /*0514*/ 	.word	0xfffffff8
        /*0518*/ 	.short	0x010a
        /*051a*/ 	.byte	0x3f
	.zero		1


	//   ....[73]....
        /*051c*/ 	.word	0x00009870
        /*0520*/ 	.word	0x00000011
        /*0524*/ 	.word	0x00000000
        /*0528*/ 	.short	0x010a
        /*052a*/ 	.byte	0x3f
	.zero		1


	//   ....[74]....
        /*052c*/ 	.word	0x000098d0
        /*0530*/ 	.word	0x00000012
        /*0534*/ 	.word	0x00000000
        /*0538*/ 	.short	0x010a
        /*053a*/ 	.byte	0x3f
	.zero		1


	//   ....[75]....
        /*053c*/ 	.word	0x00009930
        /*0540*/ 	.word	0x00000011
        /*0544*/ 	.word	0x00000008
        /*0548*/ 	.short	0x010a
        /*054a*/ 	.byte	0x3f
	.zero		1


	//   ....[76]....
        /*054c*/ 	.word	0x00009a00
        /*0550*/ 	.word	0x00000013
        /*0554*/ 	.word	0x00000090
        /*0558*/ 	.short	0x010a
        /*055a*/ 	.byte	0x3f
	.zero		1


	//   ....[77]....
        /*055c*/ 	.word	0x00009ae0
        /*0560*/ 	.word	0x00000005
        /*0564*/ 	.word	0x00000000
        /*0568*/ 	.short	0x010a
        /*056a*/ 	.byte	0x3f
	.zero		1


	//   ....[78]....
        /*056c*/ 	.word	0x00009b30
        /*0570*/ 	.word	0x00000007
        /*0574*/ 	.word	0x00000000
        /*0578*/ 	.short	0x010a
        /*057a*/ 	.byte	0x3f
	.zero		1


	//   ....[79]....
        /*057c*/ 	.word	0x00009b80
        /*0580*/ 	.word	0x00000006
        /*0584*/ 	.word	0x00000000
        /*0588*/ 	.short	0x010a
        /*058a*/ 	.byte	0x3f
	.zero		1


	//   ....[80]....
        /*058c*/ 	.word	0x00009bd0
        /*0590*/ 	.word	0x00000009
        /*0594*/ 	.word	0x00000000
        /*0598*/ 	.short	0x010a
        /*059a*/ 	.byte	0x3f
	.zero		1


	//   ....[81]....
        /*059c*/ 	.word	0x00009c20
        /*05a0*/ 	.word	0x00000006
        /*05a4*/ 	.word	0x00000000
        /*05a8*/ 	.short	0x010a
        /*05aa*/ 	.byte	0x3f
	.zero		1


	//   ....[82]....
        /*05ac*/ 	.word	0x00009c70
        /*05b0*/ 	.word	0x00000009
        /*05b4*/ 	.word	0x00000000
        /*05b8*/ 	.short	0x010a
        /*05ba*/ 	.byte	0x3f
	.zero		1


	//   ....[83]....
        /*05bc*/ 	.word	0x00009cc0
        /*05c0*/ 	.word	0x00000006
        /*05c4*/ 	.word	0x00000000
        /*05c8*/ 	.short	0x010a
        /*05ca*/ 	.byte	0x3f
	.zero		1


	//   ....[84]....
        /*05cc*/ 	.word	0x00009d10
        /*05d0*/ 	.word	0x00000009
        /*05d4*/ 	.word	0x00000000
        /*05d8*/ 	.short	0x010a
        /*05da*/ 	.byte	0x3f
	.zero		1


	//   ....[85]....
        /*05dc*/ 	.word	0x00009d60
        /*05e0*/ 	.word	0x00000006
        /*05e4*/ 	.word	0x00000000
        /*05e8*/ 	.short	0x010a
        /*05ea*/ 	.byte	0x3f
	.zero		1


	//   ....[86]....
        /*05ec*/ 	.word	0x00009db0
        /*05f0*/ 	.word	0x00000009
        /*05f4*/ 	.word	0x00000000
        /*05f8*/ 	.short	0x010a
        /*05fa*/ 	.byte	0x3f
	.zero		1


	//   ....[87]....
        /*05fc*/ 	.word	0x00009e00
        /*0600*/ 	.word	0x00000006
        /*0604*/ 	.word	0x00000000
        /*0608*/ 	.short	0x010a
        /*060a*/ 	.byte	0x3f
	.zero		1


	//   ....[88]....
        /*060c*/ 	.word	0x00009e50
        /*0610*/ 	.word	0x00000009
        /*0614*/ 	.word	0x00000000
        /*0618*/ 	.short	0x010a
        /*061a*/ 	.byte	0x3f
	.zero		1


	//   ....[89]....
        /*061c*/ 	.word	0x00009ea0
        /*0620*/ 	.word	0x00000006
        /*0624*/ 	.word	0x00000000
        /*0628*/ 	.short	0x010a
        /*062a*/ 	.byte	0x3f
	.zero		1


	//   ....[90]....
        /*062c*/ 	.word	0x00009ef0
        /*0630*/ 	.word	0x00000009
        /*0634*/ 	.word	0x00000000
        /*0638*/ 	.short	0x010a
        /*063a*/ 	.byte	0x3f
	.zero		1


	//   ....[91]....
        /*063c*/ 	.word	0x00009f40
        /*0640*/ 	.word	0x00000006
        /*0644*/ 	.word	0x00000000
        /*0648*/ 	.short	0x010a
        /*064a*/ 	.byte	0x3f
	.zero		1


	//   ....[92]....
        /*064c*/ 	.word	0x00009f90
        /*0650*/ 	.word	0x00000009
        /*0654*/ 	.word	0x00000000
        /*0658*/ 	.short	0x010a
        /*065a*/ 	.byte	0x3f
	.zero		1


	//   ....[93]....
        /*065c*/ 	.word	0x00009fe0
        /*0660*/ 	.word	0x00000006
        /*0664*/ 	.word	0x00000000
        /*0668*/ 	.short	0x010a
        /*066a*/ 	.byte	0x3f
	.zero		1


	//----- nvinfo : EIATTR_NUM_MBARRIERS
	.align		4
.L_28:
        /*066c*/ 	.byte	0x03, 0x38
        /*066e*/ 	.short	0x002a


	//----- nvinfo : EIATTR_EXIT_INSTR_OFFSETS
	.align		4
        /*0670*/ 	.byte	0x04, 0x1c
        /*0672*/ 	.short	(.L_30 - .L_29)


	//   ....[0]....
.L_29:
        /*0674*/ 	.word	0x00001340


	//   ....[1]....
        /*0678*/ 	.word	0x000013a0


	//   ....[2]....
        /*067c*/ 	.word	0x00008080


	//   ....[3]....
        /*0680*/ 	.word	0x000080b0


	//   ....[4]....
        /*0684*/ 	.word	0x000097f0


	//----- nvinfo : EIATTR_MAX_THREADS
	.align		4
.L_30:
        /*0688*/ 	.byte	0x04, 0x05
        /*068a*/ 	.short	(.L_32 - .L_31)
.L_31:
        /*068c*/ 	.word	0x00000180
        /*0690*/ 	.word	0x00000001
        /*0694*/ 	.word	0x00000001


	//----- nvinfo : EIATTR_CRS_STACK_SIZE
	.align		4
.L_32:
        /*0698*/ 	.byte	0x04, 0x1e
        /*069a*/ 	.short	(.L_34 - .L_33)
.L_33:
        /*069c*/ 	.word	0x00000000


	//----- nvinfo : EIATTR_CBANK_PARAM_SIZE
	.align		4
.L_34:
        /*06a0*/ 	.byte	0x03, 0x19
        /*06a2*/ 	.short	0x0470


	//----- nvinfo : EIATTR_PARAM_CBANK
	.align		4
        /*06a4*/ 	.byte	0x04, 0x0a
        /*06a6*/ 	.short	(.L_36 - .L_35)
	.align		4
.L_35:
        /*06a8*/ 	.word	index@(.nv.constant0._ZN7cutlass13device_kernelINS_4gemm6kernel13GemmUniversalIN4cute5tupleIJiiiiEEENS1_10collective13CollectiveMmaINS1_37MainloopSm90TmaGmmaWarpSpecializedFP8ILi18ENS5_IJNS4_1CILi1EEESB_SB_EEENS1_32KernelTmaWarpSpecializedPingpongEEENS5_IJNSA_ILi64EEENSA_ILi128EEESF_EEENS_12float_e4m3_tENS5_IJlSB_lEEENS_12float_e5m2_tESJ_NS4_8TiledMMAINS4_8MMA_AtomIJNS4_4SM904GMMA31MMA_64x128x32_F32E4M3E5M2_SS_TNILNSO_7ScaleInE1ELSQ_1EEEEEENS4_6LayoutISC_NS5_IJNSA_ILi0EEESU_SU_EEEEENS5_IJNS4_10UnderscoreESX_SX_EEEEENS4_13SM90_TMA_LOADENS4_14ComposedLayoutINS4_7SwizzleILi2ELi4ELi3EEENS4_18smem_ptr_flag_bitsILi8EEENST_INS5_IJNSA_ILi8EEESF_EEENS5_IJSF_SB_EEEEEEEvNS4_8identityES10_S1A_vS1B_EENS_8epilogue10collective6detail29Sm90TmaWarpSpecializedAdapterINS1E_15DefaultEpilogueISI_SJ_SJ_NS1D_6thread17LinearCombinationISI_Li1EffLNS1I_9ScaleType4KindE0ELNS_15FloatRoundStyleE2ESI_EENS1_15EpilogueDefaultEEEEEvvEEEEvNT_6ParamsE)
        /*06ac*/ 	.short	0x0210
        /*06ae*/ 	.short	0x0470


	//----- nvinfo : EIATTR_SW_WAR
	.align		4
.L_36:
        /*06b0*/ 	.byte	0x04, 0x36
        /*06b2*/ 	.short	(.L_38 - .L_37)
.L_37:
        /*06b4*/ 	.word	0x00000008
.L_38:


//--------------------- .nv.callgraph             --------------------------
	.section	.nv.callgraph,"",@"SHT_CUDA_CALLGRAPH"
	.align	4
	.sectionentsize	8
	.align		4
        /*0000*/ 	.word	0x00000000
	.align		4
        /*0004*/ 	.word	0xffffffff
	.align		4
        /*0008*/ 	.word	0x00000000
	.align		4
        /*000c*/ 	.word	0xfffffffe
	.align		4
        /*0010*/ 	.word	0x00000000
	.align		4
        /*0014*/ 	.word	0xfffffffd
	.align		4
        /*0018*/ 	.word	0x00000000
	.align		4
        /*001c*/ 	.word	0xfffffffc


//--------------------- .nv.constant4             --------------------------
	.section	.nv.constant4,"a",@progbits
	.align	8
	.align		8
.nv.constant4:
        /*0000*/ 	.dword	_ZN40_INTERNAL_feaa78ef_4_k_cu_8e6d022a_243144cuda3std3__45__cpo5beginE
	.align		8
        /*0008*/ 	.dword	_ZN40_INTERNAL_feaa78ef_4_k_cu_8e6d022a_243144cuda3std3__45__cpo3endE
	.align		8
        /*0010*/ 	.dword	_ZN40_INTERNAL_feaa78ef_4_k_cu_8e6d022a_243144cuda3std3__45__cpo6cbeginE
	.align		8
        /*0018*/ 	.dword	_ZN40_INTERNAL_feaa78ef_4_k_cu_8e6d022a_243144cuda3std3__45__cpo4cendE
	.align		8
        /*0020*/ 	.dword	_ZN40_INTERNAL_feaa78ef_4_k_cu_8e6d022a_243144cuda3std3__442_GLOBAL__N__feaa78ef_4_k_cu_8e6d022a_243146ignoreE
	.align		8
        /*0028*/ 	.dword	_ZN40_INTERNAL_feaa78ef_4_k_cu_8e6d022a_243144cuda3std3__419piecewise_constructE
	.align		8
        /*0030*/ 	.dword	_ZN40_INTERNAL_feaa78ef_4_k_cu_8e6d022a_243144cuda3std3__48in_placeE
	.align		8
        /*0038*/ 	.dword	_ZN40_INTERNAL_feaa78ef_4_k_cu_8e6d022a_243144cuda3std6ranges3__45__cpo4swapE
	.align		8
        /*0040*/ 	.dword	_ZN40_INTERNAL_feaa78ef_4_k_cu_8e6d022a_243144cuda3std6ranges3__45__cpo9iter_moveE
	.align		8
        /*0048*/ 	.dword	_ZN40_INTERNAL_feaa78ef_4_k_cu_8e6d022a_243144cute7productE
	.align		8
        /*0050*/ 	.dword	_ZN40_INTERNAL_feaa78ef_4_k_cu_8e6d022a_243144cute1_E


//--------------------- .text._ZN7cutlass13device_kernelINS_4gemm6kernel13GemmUniversalIN4cute5tupleIJiiiiEEENS1_10collective13CollectiveMmaINS1_37MainloopSm90TmaGmmaWarpSpecializedFP8ILi18ENS5_IJNS4_1CILi1EEESB_SB_EEENS1_32KernelTmaWarpSpecializedPingpongEEENS5_IJNSA_ILi64EEENSA_ILi128EEESF_EEENS_12float_e4m3_tENS5_IJlSB_lEEENS_12float_e5m2_tESJ_NS4_8TiledMMAINS4_8MMA_AtomIJNS4_4SM904GMMA31MMA_64x128x32_F32E4M3E5M2_SS_TNILNSO_7ScaleInE1ELSQ_1EEEEEENS4_6LayoutISC_NS5_IJNSA_ILi0EEESU_SU_EEEEENS5_IJNS4_10UnderscoreESX_SX_EEEEENS4_13SM90_TMA_LOADENS4_14ComposedLayoutINS4_7SwizzleILi2ELi4ELi3EEENS4_18smem_ptr_flag_bitsILi8EEENST_INS5_IJNSA_ILi8EEESF_EEENS5_IJSF_SB_EEEEEEEvNS4_8identityES10_S1A_vS1B_EENS_8epilogue10collective6detail29Sm90TmaWarpSpecializedAdapterINS1E_15DefaultEpilogueISI_SJ_SJ_NS1D_6thread17LinearCombinationISI_Li1EffLNS1I_9ScaleType4KindE0ELNS_15FloatRoundStyleE2ESI_EENS1_15EpilogueDefaultEEEEEvvEEEEvNT_6ParamsE --------------------------
	.section	.text._ZN7cutlass13device_kernelINS_4gemm6kernel13GemmUniversalIN4cute5tupleIJiiiiEEENS1_10collective13CollectiveMmaINS1_37MainloopSm90TmaGmmaWarpSpecializedFP8ILi18ENS5_IJNS4_1CILi1EEESB_SB_EEENS1_32KernelTmaWarpSpecializedPingpongEEENS5_IJNSA_ILi64EEENSA_ILi128EEESF_EEENS_12float_e4m3_tENS5_IJlSB_lEEENS_12float_e5m2_tESJ_NS4_8TiledMMAINS4_8MMA_AtomIJNS4_4SM904GMMA31MMA_64x128x32_F32E4M3E5M2_SS_TNILNSO_7ScaleInE1ELSQ_1EEEEEENS4_6LayoutISC_NS5_IJNSA_ILi0EEESU_SU_EEEEENS5_IJNS4_10UnderscoreESX_SX_EEEEENS4_13SM90_TMA_LOADENS4_14ComposedLayoutINS4_7SwizzleILi2ELi4ELi3EEENS4_18smem_ptr_flag_bitsILi8EEENST_INS5_IJNSA_ILi8EEESF_EEENS5_IJSF_SB_EEEEEEEvNS4_8identityES10_S1A_vS1B_EENS_8epilogue10collective6detail29Sm90TmaWarpSpecializedAdapterINS1E_15DefaultEpilogueISI_SJ_SJ_NS1D_6thread17LinearCombinationISI_Li1EffLNS1I_9ScaleType4KindE0ELNS_15FloatRoundStyleE2ESI_EENS1_15EpilogueDefaultEEEEEvvEEEEvNT_6ParamsE,"ax",@progbits
	.align	128
.text._ZN7cutlass13device_kernelINS_4gemm6kernel13GemmUniversalIN4cute5tupleIJiiiiEEENS1_10collective13CollectiveMmaINS1_37MainloopSm90TmaGmmaWarpSpecializedFP8ILi18ENS5_IJNS4_1CILi1EEESB_SB_EEENS1_32KernelTmaWarpSpecializedPingpongEEENS5_IJNSA_ILi64EEENSA_ILi128EEESF_EEENS_12float_e4m3_tENS5_IJlSB_lEEENS_12float_e5m2_tESJ_NS4_8TiledMMAINS4_8MMA_AtomIJNS4_4SM904GMMA31MMA_64x128x32_F32E4M3E5M2_SS_TNILNSO_7ScaleInE1ELSQ_1EEEEEENS4_6LayoutISC_NS5_IJNSA_ILi0EEESU_SU_EEEEENS5_IJNS4_10UnderscoreESX_SX_EEEEENS4_13SM90_TMA_LOADENS4_14ComposedLayoutINS4_7SwizzleILi2ELi4ELi3EEENS4_18smem_ptr_flag_bitsILi8EEENST_INS5_IJNSA_ILi8EEESF_EEENS5_IJSF_SB_EEEEEEEvNS4_8identityES10_S1A_vS1B_EENS_8epilogue10collective6detail29Sm90TmaWarpSpecializedAdapterINS1E_15DefaultEpilogueISI_SJ_SJ_NS1D_6thread17LinearCombinationISI_Li1EffLNS1I_9ScaleType4KindE0ELNS_15FloatRoundStyleE2ESI_EENS1_15EpilogueDefaultEEEEEvvEEEEvNT_6ParamsE:
        .type           _ZN7cutlass13device_kernelINS_4gemm6kernel13GemmUniversalIN4cute5tupleIJiiiiEEENS1_10collective13CollectiveMmaINS1_37MainloopSm90TmaGmmaWarpSpecializedFP8ILi18ENS5_IJNS4_1CILi1EEESB_SB_EEENS1_32KernelTmaWarpSpecializedPingpongEEENS5_IJNSA_ILi64EEENSA_ILi128EEESF_EEENS_12float_e4m3_tENS5_IJlSB_lEEENS_12float_e5m2_tESJ_NS4_8TiledMMAINS4_8MMA_AtomIJNS4_4SM904GMMA31MMA_64x128x32_F32E4M3E5M2_SS_TNILNSO_7ScaleInE1ELSQ_1EEEEEENS4_6LayoutISC_NS5_IJNSA_ILi0EEESU_SU_EEEEENS5_IJNS4_10UnderscoreESX_SX_EEEEENS4_13SM90_TMA_LOADENS4_14ComposedLayoutINS4_7SwizzleILi2ELi4ELi3EEENS4_18smem_ptr_flag_bitsILi8EEENST_INS5_IJNSA_ILi8EEESF_EEENS5_IJSF_SB_EEEEEEEvNS4_8identityES10_S1A_vS1B_EENS_8epilogue10collective6detail29Sm90TmaWarpSpecializedAdapterINS1E_15DefaultEpilogueISI_SJ_SJ_NS1D_6thread17LinearCombinationISI_Li1EffLNS1I_9ScaleType4KindE0ELNS_15FloatRoundStyleE2ESI_EENS1_15EpilogueDefaultEEEEEvvEEEEvNT_6ParamsE,@function
        .size           _ZN7cutlass13device_kernelINS_4gemm6kernel13GemmUniversalIN4cute5tupleIJiiiiEEENS1_10collective13CollectiveMmaINS1_37MainloopSm90TmaGmmaWarpSpecializedFP8ILi18ENS5_IJNS4_1CILi1EEESB_SB_EEENS1_32KernelTmaWarpSpecializedPingpongEEENS5_IJNSA_ILi64EEENSA_ILi128EEESF_EEENS_12float_e4m3_tENS5_IJlSB_lEEENS_12float_e5m2_tESJ_NS4_8TiledMMAINS4_8MMA_AtomIJNS4_4SM904GMMA31MMA_64x128x32_F32E4M3E5M2_SS_TNILNSO_7ScaleInE1ELSQ_1EEEEEENS4_6LayoutISC_NS5_IJNSA_ILi0EEESU_SU_EEEEENS5_IJNS4_10UnderscoreESX_SX_EEEEENS4_13SM90_TMA_LOADENS4_14ComposedLayoutINS4_7SwizzleILi2ELi4ELi3EEENS4_18smem_ptr_flag_bitsILi8EEENST_INS5_IJNSA_ILi8EEESF_EEENS5_IJSF_SB_EEEEEEEvNS4_8identityES10_S1A_vS1B_EENS_8epilogue10collective6detail29Sm90TmaWarpSpecializedAdapterINS1E_15DefaultEpilogueISI_SJ_SJ_NS1D_6thread17LinearCombinationISI_Li1EffLNS1I_9ScaleType4KindE0ELNS_15FloatRoundStyleE2ESI_EENS1_15EpilogueDefaultEEEEEvvEEEEvNT_6ParamsE,(.L_x_233 - _ZN7cutlass13device_kernelINS_4gemm6kernel13GemmUniversalIN4cute5tupleIJiiiiEEENS1_10collective13CollectiveMmaINS1_37MainloopSm90TmaGmmaWarpSpecializedFP8ILi18ENS5_IJNS4_1CILi1EEESB_SB_EEENS1_32KernelTmaWarpSpecializedPingpongEEENS5_IJNSA_ILi64EEENSA_ILi128EEESF_EEENS_12float_e4m3_tENS5_IJlSB_lEEENS_12float_e5m2_tESJ_NS4_8TiledMMAINS4_8MMA_AtomIJNS4_4SM904GMMA31MMA_64x128x32_F32E4M3E5M2_SS_TNILNSO_7ScaleInE1ELSQ_1EEEEEENS4_6LayoutISC_NS5_IJNSA_ILi0EEESU_SU_EEEEENS5_IJNS4_10UnderscoreESX_SX_EEEEENS4_13SM90_TMA_LOADENS4_14ComposedLayoutINS4_7SwizzleILi2ELi4ELi3EEENS4_18smem_ptr_flag_bitsILi8EEENST_INS5_IJNSA_ILi8EEESF_EEENS5_IJSF_SB_EEEEEEEvNS4_8identityES10_S1A_vS1B_EENS_8epilogue10collective6detail29Sm90TmaWarpSpecializedAdapterINS1E_15DefaultEpilogueISI_SJ_SJ_NS1D_6thread17LinearCombinationISI_Li1EffLNS1I_9ScaleType4KindE0ELNS_15FloatRoundStyleE2ESI_EENS1_15EpilogueDefaultEEEEEvvEEEEvNT_6ParamsE)
        .other          _ZN7cutlass13device_kernelINS_4gemm6kernel13GemmUniversalIN4cute5tupleIJiiiiEEENS1_10collective13CollectiveMmaINS1_37MainloopSm90TmaGmmaWarpSpecializedFP8ILi18ENS5_IJNS4_1CILi1EEESB_SB_EEENS1_32KernelTmaWarpSpecializedPingpongEEENS5_IJNSA_ILi64EEENSA_ILi128EEESF_EEENS_12float_e4m3_tENS5_IJlSB_lEEENS_12float_e5m2_tESJ_NS4_8TiledMMAINS4_8MMA_AtomIJNS4_4SM904GMMA31MMA_64x128x32_F32E4M3E5M2_SS_TNILNSO_7ScaleInE1ELSQ_1EEEEEENS4_6LayoutISC_NS5_IJNSA_ILi0EEESU_SU_EEEEENS5_IJNS4_10UnderscoreESX_SX_EEEEENS4_13SM90_TMA_LOADENS4_14ComposedLayoutINS4_7SwizzleILi2ELi4ELi3EEENS4_18smem_ptr_flag_bitsILi8EEENST_INS5_IJNSA_ILi8EEESF_EEENS5_IJSF_SB_EEEEEEEvNS4_8identityES10_S1A_vS1B_EENS_8epilogue10collective6detail29Sm90TmaWarpSpecializedAdapterINS1E_15DefaultEpilogueISI_SJ_SJ_NS1D_6thread17LinearCombinationISI_Li1EffLNS1I_9ScaleType4KindE0ELNS_15FloatRoundStyleE2ESI_EENS1_15EpilogueDefaultEEEEEvvEEEEvNT_6ParamsE,@"STO_CUDA_ENTRY STV_DEFAULT"
_ZN7cutlass13device_kernelINS_4gemm6kernel13GemmUniversalIN4cute5tupleIJiiiiEEENS1_10collective13CollectiveMmaINS1_37MainloopSm90TmaGmmaWarpSpecializedFP8ILi18ENS5_IJNS4_1CILi1EEESB_SB_EEENS1_32KernelTmaWarpSpecializedPingpongEEENS5_IJNSA_ILi64EEENSA_ILi128EEESF_EEENS_12float_e4m3_tENS5_IJlSB_lEEENS_12float_e5m2_tESJ_NS4_8TiledMMAINS4_8MMA_AtomIJNS4_4SM904GMMA31MMA_64x128x32_F32E4M3E5M2_SS_TNILNSO_7ScaleInE1ELSQ_1EEEEEENS4_6LayoutISC_NS5_IJNSA_ILi0EEESU_SU_EEEEENS5_IJNS4_10UnderscoreESX_SX_EEEEENS4_13SM90_TMA_LOADENS4_14ComposedLayoutINS4_7SwizzleILi2ELi4ELi3EEENS4_18smem_ptr_flag_bitsILi8EEENST_INS5_IJNSA_ILi8EEESF_EEENS5_IJSF_SB_EEEEEEEvNS4_8identityES10_S1A_vS1B_EENS_8epilogue10collective6detail29Sm90TmaWarpSpecializedAdapterINS1E_15DefaultEpilogueISI_SJ_SJ_NS1D_6thread17LinearCombinationISI_Li1EffLNS1I_9ScaleType4KindE0ELNS_15FloatRoundStyleE2ESI_EENS1_15EpilogueDefaultEEEEEvvEEEEvNT_6ParamsE:
[----:B------:R-:W-:Y:S01]  /*0000*/  LDC R1, c[0x0][0x28] ;  /* 0x00000a00ff017b82 */ /* 0x000fe20000000800 */
[----:B------:R-:W0:Y:S01]  /*0010*/  S2R R13, SR_TID.X ;  /* 0x00000000000d7919 */ /* 0x000e220000002100 */
[----:B------:R-:W-:Y:S01]  /*0020*/  ELECT P0, URZ, PT ;  /* 0x00000000003f782f */ /* 0x000fe20003800000 */
[----:B------:R-:W-:Y:S01]  /*0030*/  BSSY B0, `(.L_x_0) ;  /* 0x000000f000007945 */ /* 0x000fe20003800000 */
[--C-:B0-----:R-:W-:Y:S02]  /*0040*/  SHF.R.U32.HI R0, RZ, 0x5, R13.reuse ;  /* 0x00000005ff007819 */ /* 0x101fe4000001160d */
[----:B------:R-:W-:-:S03]  /*0050*/  SHF.R.U32.HI R4, RZ, 0x7, R13 ;  /* 0x00000007ff047819 */ /* 0x000fc6000001160d */
[----:B------:R-:W0:Y:S04]  /*0060*/  SHFL.IDX PT, R2, R0, RZ, 0x1f ;  /* 0x00001fff00027589 */ /* 0x000e2800000e0000 */
[----:B------:R1:W2:Y:S01]  /*0070*/  SHFL.IDX PT, R5, R4, RZ, 0x1f ;  /* 0x00001fff04057589 */ /* 0x0002a200000e0000 */
[----:B0-----:R-:W-:-:S13]  /*0080*/  ISETP.NE.OR P0, PT, R2, RZ, !P0 ;  /* 0x000000ff0200720c */ /* 0x001fda0004705670 */
[----:B-12---:R-:W-:Y:S05]  /*0090*/  @P0 BRA `(.L_x_1) ;  /* 0x0000000000200947 */ /* 0x006fea0003800000 */
[----:B------:R-:W-:Y:S02]  /*00a0*/  ULDC.64 UR4, c[0x0][0x198] ;  /* 0x0000660000047ab9 */ /* 0x000fe40000000a00 */
[----:B------:R-:W-:Y:S02]  /*00b0*/  UIADD3 UR6, UP0, UR4, 0xf0, URZ ;  /* 0x000000f004067890 */ /* 0x000fe4000ff1e03f */
[----:B------:R-:W-:Y:S02]  /*00c0*/  UIADD3 UR4, UP1, UR4, 0x1f0, URZ ;  /* 0x000001f004047890 */ /* 0x000fe4000ff3e03f */
[----:B------:R-:W-:Y:S02]  /*00d0*/  UIADD3.X UR7, URZ, UR5, URZ, UP0, !UPT ;  /* 0x000000053f077290 */ /* 0x000fe400087fe43f */
[----:B------:R-:W-:-:S07]  /*00e0*/  UIADD3.X UR5, URZ, UR5, URZ, UP1, !UPT ;  /* 0x000000053f057290 */ /* 0x000fce0008ffe43f */
[----:B------:R0:W-:Y:S02]  /*00f0*/  UTMACCTL.PF [UR6] ;  /* 0x00000000060079b9 */ /* 0x0001e40008040000 */
[----:B------:R0:W-:Y:S02]  /*0100*/  UTMACCTL.PF [UR4] ;  /* 0x00000000040079b9 */ /* 0x0001e40008040000 */
[----:B0-----:R-:W-:Y:S01]  /*0110*/  NOP ;  /* 0x0000000000007918 */ /* 0x001fe20000000000 */
.L_x_1:
[----:B------:R-:W-:Y:S05]  /*0120*/  BSYNC B0 ;  /* 0x0000000000007941 */ /* 0x000fea0003800000 */
.L_x_0:
[----:B------:R-:W0:Y:S02]  /*0130*/  SHFL.IDX PT, R3, R0, RZ, 0x1f ;  /* 0x00001fff00037589 */ /* 0x000e2400000e0000 */
[----:B0-----:R-:W-:-:S13]  /*0140*/  ISETP.NE.AND P0, PT, R3, RZ, PT ;  /* 0x000000ff0300720c */ /* 0x001fda0003f05270 */
[----:B------:R-:W-:Y:S05]  /*0150*/  @P0 BRA `(.L_x_2) ;  /* 0x0000000000d40947 */ /* 0x000fea0003800000 */
[----:B------:R-:W-:Y:S01]  /*0160*/  ELECT P0, URZ, PT ;  /* 0x00000000003f782f */ /* 0x000fe20003800000 */
[----:B------:R-:W-:-:S12]  /*0170*/  BSSY B0, `(.L_x_2) ;  /* 0x0000033000007945 */ /* 0x000fd80003800000 */
[----:B------:R-:W-:Y:S05]  /*0180*/  @!P0 BRA `(.L_x_3) ;  /* 0x0000000000c48947 */ /* 0x000fea0003800000 */
[----:B------:R-:W0:Y:S01]  /*0190*/  S2UR UR8, SR_CgaCtaId ;  /* 0x00000000000879c3 */ /* 0x000e220000008800 */
[----:B------:R-:W-:Y:S01]  /*01a0*/  UMOV UR4, 0x400 ;  /* 0x0000040000047882 */ /* 0x000fe20000000000 */
[----:B------:R-:W-:Y:S01]  /*01b0*/  UMOV UR5, 0x1 ;  /* 0x0000000100057882 */ /* 0x000fe20000000000 */
[----:B------:R-:W-:Y:S02]  /*01c0*/  UMOV UR6, 0x80 ;  /* 0x0000008000067882 */ /* 0x000fe40000000000 */
[----:B------:R-:W-:-:S04]  /*01d0*/  UIADD3 UR6, -UR6, 0x100000, URZ ;  /* 0x0010000006067890 */ /* 0x000fc8000fffe13f */
[----:B------:R-:W-:Y:S02]  /*01e0*/  USHF.L.U32 UR7, UR6, 0xb, URZ ;  /* 0x0000000b06077899 */ /* 0x000fe4000800063f */
[----:B------:R-:W-:Y:S02]  /*01f0*/  USHF.L.U32 UR6, UR6, 0x1, URZ ;  /* 0x0000000106067899 */ /* 0x000fe4000800063f */
[----:B0-----:R-:W-:Y:S02]  /*0200*/  ULEA UR8, UR8, UR4, 0x18 ;  /* 0x0000000408087291 */ /* 0x001fe4000f8ec03f */
[----:B------:R-:W-:-:S04]  /*0210*/  UIADD3 UR4, -UR5, 0x100000, URZ ;  /* 0x0010000005047890 */ /* 0x000fc8000fffe13f */
[----:B------:R-:W-:Y:S02]  /*0220*/  USHF.L.U32 UR5, UR4, 0xb, URZ ;  /* 0x0000000b04057899 */ /* 0x000fe4000800063f */
[----:B------:R-:W-:Y:S01]  /*0230*/  USHF.L.U32 UR4, UR4, 0x1, URZ ;  /* 0x0000000104047899 */ /* 0x000fe2000800063f */
[----:B------:R-:W0:Y:S11]  /*0240*/  FENCE.VIEW.ASYNC.S ;  /* 0x00000000000073c6 */ /* 0x000e360000000000 */
[----:B0-----:R0:W1:Y:S01]  /*0250*/  SYNCS.EXCH.64 URZ, [UR8], UR4 ;  /* 0x00000004083f75b2 */ /* 0x0010620008000100 */
[----:B------:R0:W2:Y:S01]  /*0260*/  SYNCS.EXCH.64 URZ, [UR8+0x90], UR6 ;  /* 0x00009006083f75b2 */ /* 0x0000a20008000100 */
[----:B------:R0:W3:Y:S01]  /*0270*/  SYNCS.EXCH.64 URZ, [UR8+0x8], UR4 ;  /* 0x00000804083f75b2 */ /* 0x0000e20008000100 */
[----:B------:R0:W4:Y:S01]  /*0280*/  SYNCS.EXCH.64 URZ, [UR8+0x98], UR6 ;  /* 0x00009806083f75b2 */ /* 0x0001220008000100 */
[----:B------:R0:W0:Y:S01]  /*0290*/  SYNCS.EXCH.64 URZ, [UR8+0x10], UR4 ;  /* 0x00001004083f75b2 */ /* 0x0000220008000100 */
        /* <DEDUP_REMOVED lines=31> */
[----:B-1234-:R-:W-:Y:S01]  /*0490*/  NOP ;  /* 0x0000000000007918 */ /* 0x01efe20000000000 */
.L_x_3:
[----:B0-----:R-:W-:Y:S05]  /*04a0*/  BSYNC B0 ;  /* 0x0000000000007941 */ /* 0x001fea0003800000 */
.L_x_2:
[----:B------:R-:W0:Y:S01]  /*04b0*/  SHFL.IDX PT, R6, R0, RZ, 0x1f ;  /* 0x00001fff00067589 */ /* 0x000e2200000e0000 */
[----:B------:R-:W-:Y:S01]  /*04c0*/  ELECT P0, URZ, PT ;  /* 0x00000000003f782f */ /* 0x000fe20003800000 */
[----:B------:R-:W-:Y:S01]  /*04d0*/  NOP ;  /* 0x0000000000007918 */ /* 0x000fe20000000000 */
[----:B------:R-:W-:Y:S01]  /*04e0*/  ELECT P1, URZ, PT ;  /* 0x00000000003f782f */ /* 0x000fe20003820000 */
[----:B------:R1:W2:Y:S01]  /*04f0*/  SHFL.IDX PT, R3, R0, RZ, 0x1f ;  /* 0x00001fff00037589 */ /* 0x0002a200000e0000 */
[----:B------:R-:W-:Y:S01]  /*0500*/  UMOV UR4, 0x20 ;  /* 0x0000002000047882 */ /* 0x000fe20000000000 */
[----:B------:R-:W-:Y:S01]  /*0510*/  UMOV UR11, 0x80 ;  /* 0x00000080000b7882 */ /* 0x000fe20000000000 */
[----:B------:R-:W-:Y:S01]  /*0520*/  NOP ;  /* 0x0000000000007918 */ /* 0x000fe20000000000 */
[----:B------:R-:W3:Y:S01]  /*0530*/  SHFL.IDX PT, R4, R4, RZ, 0x1f ;  /* 0x00001fff04047589 */ /* 0x000ee200000e0000 */
[C---:B------:R-:W-:Y:S01]  /*0540*/  VIADD R33, R5.reuse, 0xffffffff ;  /* 0xffffffff05217836 */ /* 0x040fe20000000000 */
[----:B------:R-:W-:Y:S01]  /*0550*/  ULDC.64 UR18, c[0x0][0x208] ;  /* 0x0000820000127ab9 */ /* 0x000fe20000000a00 */
[----:B------:R-:W-:-:S02]  /*0560*/  ISETP.NE.AND P3, PT, R5, RZ, PT ;  /* 0x000000ff0500720c */ /* 0x000fc40003f65270 */
[----:B-1----:R-:W-:Y:S02]  /*0570*/  SHF.R.S32.HI R0, RZ, 0x1f, R13 ;  /* 0x0000001fff007819 */ /* 0x002fe4000001140d */
[----:B------:R-:W-:Y:S02]  /*0580*/  ISETP.GE.U32.AND P2, PT, R33, 0x2, PT ;  /* 0x000000022100780c */ /* 0x000fe40003f46070 */
[----:B------:R-:W-:-:S04]  /*0590*/  LEA.HI R0, R0, R13, RZ, 0x7 ;  /* 0x0000000d00007211 */ /* 0x000fc800078f38ff */
[----:B------:R-:W-:Y:S02]  /*05a0*/  LOP3.LUT R0, R0, 0xffffff80, RZ, 0xc0, !PT ;  /* 0xffffff8000007812 */ /* 0x000fe400078ec0ff */
[----:B0-----:R-:W-:-:S03]  /*05b0*/  ISETP.NE.OR P0, PT, R6, RZ, !P0 ;  /* 0x000000ff0600720c */ /* 0x001fc60004705670 */
[----:B------:R-:W-:Y:S01]  /*05c0*/  IMAD.IADD R11, R13, 0x1, -R0 ;  /* 0x000000010d0b7824 */ /* 0x000fe200078e0a00 */
[----:B--2---:R-:W-:Y:S02]  /*05d0*/  ISETP.NE.OR P1, PT, R3, RZ, !P1 ;  /* 0x000000ff0300720c */ /* 0x004fe40004f25670 */
[----:B------:R-:W-:Y:S02]  /*05e0*/  SHF.R.S32.HI R3, RZ, 0x1f, R2 ;  /* 0x0000001fff037819 */ /* 0x000fe40000011402 */
[----:B---3--:R-:W-:Y:S02]  /*05f0*/  R2UR UR15, R4 ;  /* 0x00000000040f72ca */ /* 0x008fe400000e0000 */
[----:B------:R-:W-:-:S03]  /*0600*/  LEA.HI R3, R3, R2, RZ, 0x2 ;  /* 0x0000000203037211 */ /* 0x000fc600078f10ff */
[----:B------:R-:W-:Y:S01]  /*0610*/  VOTEU.ALL UP0, P0 ;  /* 0x00000000003f7886 */ /* 0x000fe20000000000 */
[----:B------:R-:W-:-:S03]  /*0620*/  LOP3.LUT R3, R3, 0xfffffffc, RZ, 0xc0, !PT ;  /* 0xfffffffc03037812 */ /* 0x000fc600078ec0ff */
[----:B------:R-:W-:Y:S01]  /*0630*/  VOTEU.ALL UP1, P1 ;  /* 0x00000000003f7886 */ /* 0x000fe20000820000 */
[----:B------:R-:W0:Y:S01]  /*0640*/  @!UP0 S2UR UR7, SR_CgaCtaId ;  /* 0x00000000000789c3 */ /* 0x000e220000008800 */
[----:B------:R-:W-:Y:S01]  /*0650*/  @!UP0 UMOV UR6, 0x400 ;  /* 0x0000040000068882 */ /* 0x000fe20000000000 */
[----:B------:R-:W-:-:S04]  /*0660*/  @!UP0 UIADD3 UR4, -UR4, 0x100000, URZ ;  /* 0x0010000004048890 */ /* 0x000fc8000fffe13f */
[----:B------:R-:W-:Y:S02]  /*0670*/  @!UP0 USHF.L.U32 UR5, UR4, 0xb, URZ ;  /* 0x0000000b04058899 */ /* 0x000fe4000800063f */
[----:B------:R-:W-:Y:S01]  /*0680*/  @!UP0 USHF.L.U32 UR4, UR4, 0x1, URZ ;  /* 0x0000000104048899 */ /* 0x000fe2000800063f */
[----:B------:R-:W-:Y:S01]  /*0690*/  IMAD.IADD R20, R2, 0x1, -R3 ;  /* 0x0000000102147824 */ /* 0x000fe200078e0a03 */
[----:B------:R-:W-:Y:S01]  /*06a0*/  @!UP1 UMOV UR9, 0x400 ;  /* 0x0000040000099882 */ /* 0x000fe20000000000 */
[----:B------:R-:W-:Y:S01]  /*06b0*/  VOTEU.ALL UP2, P1 ;  /* 0x00000000003f7886 */ /* 0x000fe20000840000 */
[----:B------:R-:W-:Y:S01]  /*06c0*/  VOTEU.ALL UP3, P1 ;  /* 0x00000000003f7886 */ /* 0x000fe20000860000 */
[----:B------:R-:W-:Y:S01]  /*06d0*/  VOTEU.ALL UP4, P1 ;  /* 0x00000000003f7886 */ /* 0x000fe20000880000 */
[----:B------:R-:W1:Y:S01]  /*06e0*/  @!UP1 S2UR UR10, SR_CgaCtaId ;  /* 0x00000000000a99c3 */ /* 0x000e620000008800 */
[----:B------:R-:W-:Y:S01]  /*06f0*/  VOTEU.ALL UP5, P1 ;  /* 0x00000000003f7886 */ /* 0x000fe200008a0000 */
[----:B0-----:R-:W-:-:S02]  /*0700*/  @!UP0 ULEA UR8, UR7, UR6, 0x18 ;  /* 0x0000000607088291 */ /* 0x001fc4000f8ec03f */
[----:B------:R-:W-:-:S04]  /*0710*/  @!UP1 UIADD3 UR6, -UR11, 0x100000, URZ ;  /* 0x001000000b069890 */ /* 0x000fc8000fffe13f */
[----:B------:R-:W-:Y:S02]  /*0720*/  @!UP1 USHF.L.U32 UR7, UR6, 0xb, URZ ;  /* 0x0000000b06079899 */ /* 0x000fe4000800063f */
[----:B------:R-:W-:Y:S01]  /*0730*/  @!UP1 USHF.L.U32 UR6, UR6, 0x1, URZ ;  /* 0x0000000106069899 */ /* 0x000fe2000800063f */
[----:B------:R-:W-:Y:S01]  /*0740*/  VOTEU.ALL UP0, P0 ;  /* 0x00000000003f7886 */ /* 0x000fe20000000000 */
[----:B-1----:R-:W-:Y:S01]  /*0750*/  @!UP1 ULEA UR9, UR10, UR9, 0x18 ;  /* 0x000000090a099291 */ /* 0x002fe2000f8ec03f */
[----:B------:R-:W-:Y:S02]  /*0760*/  VOTEU.ALL UP1, P0 ;  /* 0x00000000003f7886 */ /* 0x000fe40000020000 */
[----:B------:R-:W-:Y:S01]  /*0770*/  ULDC.64 UR10, c[0x0][0x598] ;  /* 0x00016600000a7ab9 */ /* 0x000fe20000000a00 */
[----:B------:R-:W-:Y:S01]  /*0780*/  ISETP.NE.AND P0, PT, R20, 0x3, PT ;  /* 0x000000031400780c */ /* 0x000fe20003f05270 */
[----:B------:R-:W0:Y:S02]  /*0790*/  FENCE.VIEW.ASYNC.S ;  /* 0x00000000000073c6 */ /* 0x000e240000000000 */
[----:B0-----:R0:W1:Y:S01]  /*07a0*/  @!UP0 SYNCS.EXCH.64 URZ, [UR8+0x150], UR4 ;  /* 0x00015004083f85b2 */ /* 0x0010620008000100 */
[----:B------:R-:W-:-:S02]  /*07b0*/  ISETP.NE.U32.AND P1, PT, RZ, UR10, PT ;  /* 0x0000000aff007c0c */ /* 0x000fc4000bf25070 */
[----:B------:R-:W-:Y:S02]  /*07c0*/  ISETP.EQ.OR P0, PT, R20, RZ, !P0 ;  /* 0x000000ff1400720c */ /* 0x000fe40004702670 */
[----:B------:R-:W-:Y:S02]  /*07d0*/  ISETP.NE.AND.EX P1, PT, RZ, UR11, PT, P1 ;  /* 0x0000000bff007c0c */ /* 0x000fe4000bf25310 */
[----:B------:R-:W-:-:S04]  /*07e0*/  ISETP.EQ.AND P0, PT, R5, RZ, P0 ;  /* 0x000000ff0500720c */ /* 0x000fc80000702270 */
[----:B------:R-:W-:-:S04]  /*07f0*/  SEL R7, RZ, 0x1, !P0 ;  /* 0x00000001ff077807 */ /* 0x000fc80004000000 */
[----:B------:R-:W-:Y:S01]  /*0800*/  SEL R7, R7, 0x2, P2 ;  /* 0x0000000207077807 */ /* 0x000fe20001000000 */
[----:B------:R0:W1:Y:S01]  /*0810*/  @!UP1 SYNCS.EXCH.64 URZ, [UR8+0x158], UR4 ;  /* 0x00015804083f95b2 */ /* 0x0000620008000100 */
[----:B------:R-:W-:Y:S01]  /*0820*/  NOP ;  /* 0x0000000000007918 */ /* 0x000fe20000000000 */
[----:B------:R0:W1:Y:S01]  /*0830*/  @!UP2 SYNCS.EXCH.64 URZ, [UR9+0x130], UR6 ;  /* 0x00013006093fa5b2 */ /* 0x0000620008000100 */
[----:B------:R0:W1:Y:S01]  /*0840*/  @!UP3 SYNCS.EXCH.64 URZ, [UR9+0x138], UR6 ;  /* 0x00013806093fb5b2 */ /* 0x0000620008000100 */
[----:B------:R0:W1:Y:S01]  /*0850*/  @!UP4 SYNCS.EXCH.64 URZ, [UR9+0x140], UR6 ;  /* 0x00014006093fc5b2 */ /* 0x0000620008000100 */
[----:B------:R0:W1:Y:S01]  /*0860*/  @!UP5 SYNCS.EXCH.64 URZ, [UR9+0x148], UR6 ;  /* 0x00014806093fd5b2 */ /* 0x0000620008000100 */
[----:B------:R-:W-:Y:S01]  /*0870*/  NOP ;  /* 0x0000000000007918 */ /* 0x000fe20000000000 */
[----:B-1----:R-:W-:Y:S06]  /*0880*/  BAR.SYNC.DEFER_BLOCKING 0x0 ;  /* 0x0000000000007b1d */ /* 0x002fec0000010000 */
[----:B0-----:R-:W-:Y:S05]  /*0890*/  @!P1 BRA `(.L_x_4) ;  /* 0x00000000001c9947 */ /* 0x001fea0003800000 */
[----:B------:R-:W0:Y:S02]  /*08a0*/  LDC.64 R2, c[0x0][0x598] ;  /* 0x00016600ff027b82 */ /* 0x000e240000000a00 */
[----:B0-----:R-:W2:Y:S02]  /*08b0*/  LDG.E.64 R2, desc[UR18][R2.64] ;  /* 0x0000001202027981 */ /* 0x001ea4000c1e1b00 */
[----:B--2---:R-:W-:-:S04]  /*08c0*/  ISETP.NE.U32.AND P0, PT, R2, RZ, PT ;  /* 0x000000ff0200720c */ /* 0x004fc80003f05070 */
[----:B------:R-:W-:-:S13]  /*08d0*/  ISETP.NE.AND.EX P0, PT, R3, RZ, PT, P0 ;  /* 0x000000ff0300720c */ /* 0x000fda0003f05300 */
[----:B------:R-:W-:Y:S05]  /*08e0*/  @!P0 BRA `(.L_x_4) ;  /* 0x0000000000088947 */ /* 0x000fea0003800000 */
[----:B------:R2:W5:Y:S01]  /*08f0*/  LD.E R10, desc[UR18][R2.64] ;  /* 0x00000012020a7980 */ /* 0x000562000c101900 */
[----:B------:R-:W-:Y:S05]  /*0900*/  BRA `(.L_x_5) ;  /* 0x0000000000207947 */ /* 0x000fea0003800000 */
.L_x_4:
[----:B------:R-:W-:Y:S02]  /*0910*/  ULDC.64 UR4, c[0x0][0x588] ;  /* 0x0001620000047ab9 */ /* 0x000fe40000000a00 */
[----:B------:R-:W-:-:S04]  /*0920*/  ISETP.NE.U32.AND P0, PT, RZ, UR4, PT ;  /* 0x00000004ff007c0c */ /* 0x000fc8000bf05070 */
[----:B------:R-:W-:-:S13]  /*0930*/  ISETP.NE.AND.EX P0, PT, RZ, UR5, PT, P0 ;  /* 0x00000005ff007c0c */ /* 0x000fda000bf05300 */
[----:B------:R-:W-:Y:S05]  /*0940*/  @!P0 BRA `(.L_x_6) ;  /* 0x00000000000c8947 */ /* 0x000fea0003800000 */
[----:B------:R-:W0:Y:S02]  /*0950*/  LDC.64 R2, c[0x0][0x588] ;  /* 0x00016200ff027b82 */ /* 0x000e240000000a00 */
[----:B0-----:R0:W5:Y:S01]  /*0960*/  LDG.E R10, desc[UR18][R2.64] ;  /* 0x00000012020a7981 */ /* 0x001162000c1e1900 */
[----:B------:R-:W-:Y:S05]  /*0970*/  BRA `(.L_x_5) ;  /* 0x0000000000047947 */ /* 0x000fea0003800000 */
.L_x_6:
[----:B------:R-:W1:Y:S02]  /*0980*/  LDC R10, c[0x0][0x580] ;  /* 0x00016000ff0a7b82 */ /* 0x000e640000000800 */
.L_x_5:
[----:B------:R-:W-:Y:S02]  /*0990*/  ULDC.64 UR4, c[0x0][0x5a0] ;  /* 0x0001680000047ab9 */ /* 0x000fe40000000a00 */
[----:B------:R-:W-:-:S04]  /*09a0*/  ISETP.NE.U32.AND P0, PT, RZ, UR4, PT ;  /* 0x00000004ff007c0c */ /* 0x000fc8000bf05070 */
[----:B------:R-:W-:-:S13]  /*09b0*/  ISETP.NE.AND.EX P0, PT, RZ, UR5, PT, P0 ;  /* 0x00000005ff007c0c */ /* 0x000fda000bf05300 */
[----:B------:R-:W-:Y:S05]  /*09c0*/  @!P0 BRA `(.L_x_7) ;  /* 0x00000000001c8947 */ /* 0x000fea0003800000 */
[----:B0-2---:R-:W0:Y:S02]  /*09d0*/  LDC.64 R2, c[0x0][0x5a0] ;  /* 0x00016800ff027b82 */ /* 0x005e240000000a00 */
[----:B0-----:R-:W2:Y:S02]  /*09e0*/  LDG.E.64 R2, desc[UR18][R2.64] ;  /* 0x0000001202027981 */ /* 0x001ea4000c1e1b00 */
[----:B--2---:R-:W-:-:S04]  /*09f0*/  ISETP.NE.U32.AND P0, PT, R2, RZ, PT ;  /* 0x000000ff0200720c */ /* 0x004fc80003f05070 */
[----:B------:R-:W-:-:S13]  /*0a00*/  ISETP.NE.AND.EX P0, PT, R3, RZ, PT, P0 ;  /* 0x000000ff0300720c */ /* 0x000fda0003f05300 */
[----:B------:R-:W-:Y:S05]  /*0a10*/  @!P0 BRA `(.L_x_7) ;  /* 0x0000000000088947 */ /* 0x000fea0003800000 */
[----:B------:R0:W5:Y:S01]  /*0a20*/  LD.E R12, desc[UR18][R2.64] ;  /* 0x00000012020c7980 */ /* 0x000162000c101900 */
[----:B------:R-:W-:Y:S05]  /*0a30*/  BRA `(.L_x_8) ;  /* 0x0000000000207947 */ /* 0x000fea0003800000 */
.L_x_7:
[----:B------:R-:W-:Y:S02]  /*0a40*/  ULDC.64 UR4, c[0x0][0x590] ;  /* 0x0001640000047ab9 */ /* 0x000fe40000000a00 */
[----:B------:R-:W-:-:S04]  /*0a50*/  ISETP.NE.U32.AND P0, PT, RZ, UR4, PT ;  /* 0x00000004ff007c0c */ /* 0x000fc8000bf05070 */
[----:B------:R-:W-:-:S13]  /*0a60*/  ISETP.NE.AND.EX P0, PT, RZ, UR5, PT, P0 ;  /* 0x00000005ff007c0c */ /* 0x000fda000bf05300 */
[----:B------:R-:W-:Y:S05]  /*0a70*/  @!P0 BRA `(.L_x_9) ;  /* 0x00000000000c8947 */ /* 0x000fea0003800000 */
[----:B0-2---:R-:W0:Y:S02]  /*0a80*/  LDC.64 R2, c[0x0][0x590] ;  /* 0x00016400ff027b82 */ /* 0x005e240000000a00 */
[----:B0-----:R4:W5:Y:S01]  /*0a90*/  LDG.E R12, desc[UR18][R2.64] ;  /* 0x00000012020c7981 */ /* 0x001962000c1e1900 */
[----:B------:R-:W-:Y:S05]  /*0aa0*/  BRA `(.L_x_8) ;  /* 0x0000000000047947 */ /* 0x000fea0003800000 */
.L_x_9:
[----:B------:R-:W3:Y:S02]  /*0ab0*/  LDC R12, c[0x0][0x584] ;  /* 0x00016100ff0c7b82 */ /* 0x000ee40000000800 */
.L_x_8:
[----:B------:R-:W1:Y:S01]  /*0ac0*/  LDC R0, c[0x0][0x65c] ;  /* 0x00019700ff007b82 */ /* 0x000e620000000800 */
[----:B------:R-:W0:Y:S01]  /*0ad0*/  S2R R21, SR_CTAID.Y ;  /* 0x0000000000157919 */ /* 0x000e220000002600 */
[----:B------:R-:W-:Y:S01]  /*0ae0*/  ULDC UR8, c[0x0][0x28c] ;  /* 0x0000a30000087ab9 */ /* 0x000fe20000000800 */
[----:B------:R-:W-:Y:S01]  /*0af0*/  ISETP.NE.AND P0, PT, R5, 0x2, PT ;  /* 0x000000020500780c */ /* 0x000fe20003f05270 */
[----:B------:R-:W-:Y:S01]  /*0b00*/  UIADD3 UR8, UR8, 0x3f, URZ ;  /* 0x0000003f08087890 */ /* 0x000fe2000fffe03f */
[----:B------:R-:W3:Y:S01]  /*0b10*/  S2R R14, SR_CTAID.X ;  /* 0x00000000000e7919 */ /* 0x000ee20000002500 */
[----:B------:R-:W-:Y:S01]  /*0b20*/  UMOV UR5, URZ ;  /* 0x0000003f00057c82 */ /* 0x000fe20008000000 */
[----:B------:R-:W-:Y:S01]  /*0b30*/  UMOV UR4, URZ ;  /* 0x0000003f00047c82 */ /* 0x000fe20008000000 */
[----:B------:R-:W-:-:S04]  /*0b40*/  USHF.R.S32.HI UR9, URZ, 0x1f, UR8 ;  /* 0x0000001f3f097899 */ /* 0x000fc80008011408 */
[----:B------:R-:W-:-:S04]  /*0b50*/  ULEA.HI UR9, UR9, UR8, URZ, 0x6 ;  /* 0x0000000809097291 */ /* 0x000fc8000f8f303f */
[----:B------:R-:W-:Y:S01]  /*0b60*/  USHF.R.S32.HI UR13, URZ, 0x6, UR9 ;  /* 0x000000063f0d7899 */ /* 0x000fe20008011409 */
[----:B-1----:R-:W-:-:S13]  /*0b70*/  ISETP.NE.AND P2, PT, R0, 0x1, PT ;  /* 0x000000010000780c */ /* 0x002fda0003f45270 */
[----:B------:R-:W3:Y:S01]  /*0b80*/  @P2 LDC R15, c[0x0][0x10] ;  /* 0x00000400ff0f2b82 */ /* 0x000ee20000000800 */
[----:B0-2-4-:R-:W-:Y:S02]  /*0b90*/  @P2 IMAD.MOV.U32 R2, RZ, RZ, R21 ;  /* 0x000000ffff022224 */ /* 0x015fe400078e0015 */
[----:B------:R-:W-:Y:S02]  /*0ba0*/  @P2 IMAD.MOV.U32 R3, RZ, RZ, RZ ;  /* 0x000000ffff032224 */ /* 0x000fe400078e00ff */
[----:B------:R-:W-:-:S03]  /*0bb0*/  @P2 IMAD.MOV.U32 R5, RZ, RZ, RZ ;  /* 0x000000ffff052224 */ /* 0x000fc600078e00ff */
[----:B------:R-:W0:Y:S01]  /*0bc0*/  @!P2 LDC R9, c[0x0][0xc] ;  /* 0x00000300ff09ab82 */ /* 0x000e220000000800 */
[----:B------:R-:W-:Y:S01]  /*0bd0*/  ULDC UR6, c[0x0][0xc] ;  /* 0x0000030000067ab9 */ /* 0x000fe20000000800 */
[----:B------:R-:W-:Y:S02]  /*0be0*/  ULDC UR7, c[0x0][0x10] ;  /* 0x0000040000077ab9 */ /* 0x000fe40000000800 */
[----:B------:R-:W-:-:S04]  /*0bf0*/  UIMAD.WIDE.U32 UR6, UR6, UR7, URZ ;  /* 0x00000007060672a5 */ /* 0x000fc8000f8e003f */
[----:B------:R-:W1:Y:S01]  /*0c00*/  LDC R8, c[0x0][0x14] ;  /* 0x00000500ff087b82 */ /* 0x000e620000000800 */
[----:B---3--:R-:W-:-:S04]  /*0c10*/  @P2 IMAD.WIDE.U32 R2, R14, R15, R2 ;  /* 0x0000000f0e022225 */ /* 0x008fc800078e0002 */
[----:B------:R-:W-:Y:S02]  /*0c20*/  IMAD.MOV.U32 R15, RZ, RZ, RZ ;  /* 0x000000ffff0f7224 */ /* 0x000fe400078e00ff */
[----:B------:R-:W-:Y:S02]  /*0c30*/  @P2 IMAD.IADD R3, R3, 0x1, R5 ;  /* 0x0000000103032824 */ /* 0x000fe400078e0205 */
[----:B0-----:R-:W-:-:S04]  /*0c40*/  @!P2 IMAD.WIDE.U32 R4, R9, R21, R14 ;  /* 0x000000150904a225 */ /* 0x001fc800078e000e */
[----:B------:R-:W-:Y:S02]  /*0c50*/  @!P2 IMAD.MOV.U32 R2, RZ, RZ, R4 ;  /* 0x000000ffff02a224 */ /* 0x000fe400078e0004 */
[----:B------:R-:W-:Y:S02]  /*0c60*/  @!P2 IMAD.MOV.U32 R3, RZ, RZ, R5 ;  /* 0x000000ffff03a224 */ /* 0x000fe400078e0005 */
[C---:B-1----:R-:W-:Y:S02]  /*0c70*/  IMAD R17, R8.reuse, UR7, RZ ;  /* 0x0000000708117c24 */ /* 0x042fe4000f8e02ff */
[----:B------:R-:W-:Y:S01]  /*0c80*/  IMAD.WIDE.U32 R8, R8, UR6, RZ ;  /* 0x0000000608087c25 */ /* 0x000fe2000f8e00ff */
[----:B------:R-:W-:-:S03]  /*0c90*/  ULDC.64 UR6, c[0x0][0x650] ;  /* 0x0001940000067ab9 */ /* 0x000fc60000000a00 */
[----:B------:R-:W-:Y:S01]  /*0ca0*/  IMAD.IADD R0, R9, 0x1, R17 ;  /* 0x0000000109007824 */ /* 0x000fe200078e0211 */
[----:B------:R-:W-:Y:S06]  /*0cb0*/  @P0 BRA `(.L_x_10) ;  /* 0x0000000000200947 */ /* 0x000fec0003800000 */
[----:B------:R-:W-:Y:S01]  /*0cc0*/  UISETP.GE.U32.AND UP0, UPT, UR13, 0x12, UPT ;  /* 0x000000120d00788c */ /* 0x000fe2000bf06070 */
[----:B------:R-:W-:Y:S01]  /*0cd0*/  IADD3 R2, P0, R2, R8, RZ ;  /* 0x0000000802027210 */ /* 0x000fe20007f1e0ff */
[----:B------:R-:W-:-:S04]  /*0ce0*/  UIMAD.WIDE.U32 UR4, UR13, 0x38e38e39, URZ ;  /* 0x38e38e390d0478a5 */ /* 0x000fc8000f8e003f */
[----:B------:R-:W-:Y:S01]  /*0cf0*/  USHF.R.U32.HI UR5, URZ, 0x2, UR5 ;  /* 0x000000023f057899 */ /* 0x000fe20008011605 */
[----:B------:R-:W-:Y:S02]  /*0d00*/  IMAD.X R3, R0, 0x1, R3, P0 ;  /* 0x0000000100037824 */ /* 0x000fe400000e0603 */
[----:B------:R-:W-:Y:S02]  /*0d10*/  UMOV UR4, URZ ;  /* 0x0000003f00047c82 */ /* 0x000fe40008000000 */
[----:B------:R-:W-:Y:S02]  /*0d20*/  @UP0 ULOP3.LUT UR4, UR5, 0x1, URZ, 0xc0, !UPT ;  /* 0x0000000105040892 */ /* 0x000fe4000f8ec03f */
[----:B------:R-:W-:-:S12]  /*0d30*/  UIMAD UR5, UR5, -0x12, UR13 ;  /* 0xffffffee050578a4 */ /* 0x000fd8000f8e020d */
.L_x_10:
[----:B------:R-:W-:Y:S01]  /*0d40*/  ISETP.GE.U32.AND P0, PT, R2, UR6, PT ;  /* 0x0000000602007c0c */ /* 0x000fe2000bf06070 */
[----:B------:R-:W-:Y:S01]  /*0d50*/  IMAD.MOV.U32 R6, RZ, RZ, -0x1 ;  /* 0xffffffffff067424 */ /* 0x000fe200078e00ff */
[----:B------:R-:W-:Y:S01]  /*0d60*/  PRMT R16, RZ, 0x7610, R16 ;  /* 0x00007610ff107816 */ /* 0x000fe20000000010 */
[----:B------:R-:W-:Y:S01]  /*0d70*/  IMAD.MOV.U32 R5, RZ, RZ, -0x1 ;  /* 0xffffffffff057424 */ /* 0x000fe200078e00ff */
[----:B------:R-:W-:Y:S01]  /*0d80*/  ISETP.GE.U32.AND.EX P0, PT, R3, UR7, PT, P0 ;  /* 0x0000000703007c0c */ /* 0x000fe2000bf06100 */
[----:B------:R-:W-:-:S12]  /*0d90*/  IMAD.MOV.U32 R4, RZ, RZ, -0x1 ;  /* 0xffffffffff047424 */ /* 0x000fd800078e00ff */
[----:B------:R-:W-:Y:S05]  /*0da0*/  @P0 BRA `(.L_x_11) ;  /* 0x00000004005c0947 */ /* 0x000fea0003800000 */
[----:B------:R-:W0:Y:S01]  /*0db0*/  LDC.64 R24, c[0x0][0x628] ;  /* 0x00018a00ff187b82 */ /* 0x000e220000000a00 */
[----:B------:R-:W-:Y:S02]  /*0dc0*/  IMAD.MOV.U32 R4, RZ, RZ, R2 ;  /* 0x000000ffff047224 */ /* 0x000fe400078e0002 */
[----:B------:R-:W-:-:S05]  /*0dd0*/  IMAD.MOV.U32 R5, RZ, RZ, R3 ;  /* 0x000000ffff057224 */ /* 0x000fca00078e0003 */
[----:B------:R-:W1:Y:S08]  /*0de0*/  LDC R6, c[0x0][0x630] ;  /* 0x00018c00ff067b82 */ /* 0x000e700000000800 */
[----:B------:R-:W2:Y:S01]  /*0df0*/  LDC.64 R26, c[0x0][0x620] ;  /* 0x00018800ff1a7b82 */ /* 0x000ea20000000a00 */
[----:B0-----:R-:W-:-:S04]  /*0e00*/  ISETP.NE.U32.AND P0, PT, R24, RZ, PT ;  /* 0x000000ff1800720c */ /* 0x001fc80003f05070 */
[----:B------:R-:W-:-:S13]  /*0e10*/  ISETP.NE.AND.EX P0, PT, R25, RZ, PT, P0 ;  /* 0x000000ff1900720c */ /* 0x000fda0003f05300 */
[----:B-12---:R-:W-:Y:S05]  /*0e20*/  @!P0 BRA `(.L_x_12) ;  /* 0x0000000000288947 */ /* 0x006fea0003800000 */
[----:B------:R-:W0:Y:S02]  /*0e30*/  LDC R19, c[0x0][0x634] ;  /* 0x00018d00ff137b82 */ /* 0x000e240000000800 */
[----:B0-----:R-:W-:-:S05]  /*0e40*/  IADD3 R19, P0, R2, R19, RZ ;  /* 0x0000001302137210 */ /* 0x001fca0007f1e0ff */
[----:B------:R-:W-:-:S04]  /*0e50*/  IMAD.X R23, RZ, RZ, R3, P0 ;  /* 0x000000ffff177224 */ /* 0x000fc800000e0603 */
[----:B------:R-:W-:-:S04]  /*0e60*/  IMAD.WIDE.U32 R4, R23, R24, RZ ;  /* 0x0000001817047225 */ /* 0x000fc800078e00ff */
[----:B------:R-:W-:-:S04]  /*0e70*/  IMAD.WIDE.U32 R16, P0, R19, R25, R4 ;  /* 0x0000001913107225 */ /* 0x000fc80007800004 */
[----:B------:R-:W-:-:S04]  /*0e80*/  IMAD.WIDE.U32 R4, R19, R24, RZ ;  /* 0x0000001813047225 */ /* 0x000fc800078e00ff */
[----:B------:R-:W-:Y:S01]  /*0e90*/  IMAD.X R19, RZ, RZ, RZ, P0 ;  /* 0x000000ffff137224 */ /* 0x000fe200000e06ff */
[----:B------:R-:W-:Y:S01]  /*0ea0*/  IADD3 RZ, P0, R5, R16, RZ ;  /* 0x0000001005ff7210 */ /* 0x000fe20007f1e0ff */
[----:B------:R-:W-:-:S04]  /*0eb0*/  IMAD.MOV.U32 R18, RZ, RZ, R17 ;  /* 0x000000ffff127224 */ /* 0x000fc800078e0011 */
[----:B------:R-:W-:-:S08]  /*0ec0*/  IMAD.WIDE.U32.X R4, R23, R25, R18, P0 ;  /* 0x0000001917047225 */ /* 0x000fd000000e0412 */
.L_x_12:
[--C-:B------:R-:W-:Y:S01]  /*0ed0*/  SHF.R.U64 R32, R4, R6, R5.reuse ;  /* 0x0000000604207219 */ /* 0x100fe20000001205 */
[----:B------:R-:W0:Y:S01]  /*0ee0*/  LDC.64 R28, c[0x0][0x640] ;  /* 0x00019000ff1c7b82 */ /* 0x000e220000000a00 */
[----:B------:R-:W-:Y:S01]  /*0ef0*/  I2FP.F32.U32 R4, R14 ;  /* 0x0000000e00047245 */ /* 0x000fe20000201000 */
[----:B------:R-:W-:Y:S01]  /*0f00*/  ULDC UR6, c[0x0][0x150] ;  /* 0x0000540000067ab9 */ /* 0x000fe20000000800 */
[----:B------:R-:W-:Y:S02]  /*0f10*/  SHF.R.U32.HI R5, RZ, R6, R5 ;  /* 0x00000006ff057219 */ /* 0x000fe40000011605 */
[----:B------:R-:W-:Y:S01]  /*0f20*/  IADD3 R17, P0, RZ, -R32, RZ ;  /* 0x80000020ff117210 */ /* 0x000fe20007f1e0ff */
[----:B------:R-:W-:Y:S01]  /*0f30*/  FMUL R6, R4, UR6 ;  /* 0x0000000604067c20 */ /* 0x000fe20008400000 */
[----:B------:R-:W-:Y:S01]  /*0f40*/  ULDC UR6, c[0x0][0x154] ;  /* 0x0000550000067ab9 */ /* 0x000fe20000000800 */
[----:B------:R-:W1:Y:S02]  /*0f50*/  LDC R18, c[0x0][0x618] ;  /* 0x00018600ff127b82 */ /* 0x000e640000000800 */
[----:B------:R-:W-:-:S02]  /*0f60*/  IMAD.X R19, RZ, RZ, ~R5, P0 ;  /* 0x000000ffff137224 */ /* 0x000fc400000e0e05 */
[----:B------:R-:W2:Y:S01]  /*0f70*/  F2I.U32.TRUNC.NTZ R6, R6 ;  /* 0x0000000600067305 */ /* 0x000ea2000020f000 */
[----:B------:R-:W-:-:S03]  /*0f80*/  IMAD.WIDE.U32 R4, R17, R26, R2 ;  /* 0x0000001a11047225 */ /* 0x000fc600078e0002 */
[----:B------:R-:W3:Y:S01]  /*0f90*/  LDC R15, c[0x0][0x144] ;  /* 0x00005100ff0f7b82 */ /* 0x000ee20000000800 */
[----:B------:R-:W-:-:S04]  /*0fa0*/  IMAD R16, R19, R26, RZ ;  /* 0x0000001a13107224 */ /* 0x000fc800078e02ff */
[----:B------:R-:W-:-:S03]  /*0fb0*/  IMAD R17, R17, R27, R16 ;  /* 0x0000001b11117224 */ /* 0x000fc600078e0210 */
[----:B------:R-:W4:Y:S01]  /*0fc0*/  LDC R22, c[0x0][0x608] ;  /* 0x00018200ff167b82 */ /* 0x000f220000000800 */
[----:B------:R-:W-:Y:S01]  /*0fd0*/  IMAD.IADD R17, R5, 0x1, R17 ;  /* 0x0000000105117824 */ /* 0x000fe200078e0211 */
[----:B0-----:R-:W-:Y:S01]  /*0fe0*/  ISETP.NE.U32.AND P0, PT, R28, RZ, PT ;  /* 0x000000ff1c00720c */ /* 0x001fe20003f05070 */
[----:B--2---:R-:W-:-:S03]  /*0ff0*/  IMAD.MOV R5, RZ, RZ, -R6 ;  /* 0x000000ffff057224 */ /* 0x004fc600078e0a06 */
[----:B------:R-:W-:Y:S02]  /*1000*/  ISETP.NE.AND.EX P0, PT, R29, RZ, PT, P0 ;  /* 0x000000ff1d00720c */ /* 0x000fe40003f05300 */
[----:B------:R-:W0:Y:S01]  /*1010*/  LDC R19, c[0x0][0x658] ;  /* 0x00019600ff137b82 */ /* 0x000e220000000800 */
[-CC-:B-1----:R-:W-:Y:S02]  /*1020*/  SHF.R.U64 R26, R4, R18.reuse, R17.reuse ;  /* 0x00000012041a7219 */ /* 0x182fe40000001211 */
[----:B------:R-:W-:Y:S02]  /*1030*/  I2FP.F32.U32 R4, R21 ;  /* 0x0000001500047245 */ /* 0x000fe40000201000 */
[----:B------:R-:W-:Y:S01]  /*1040*/  SHF.R.U32.HI R17, RZ, R18, R17 ;  /* 0x00000012ff117219 */ /* 0x000fe20000011611 */
[----:B------:R-:W-:Y:S02]  /*1050*/  IMAD.MOV.U32 R18, RZ, RZ, 0x1 ;  /* 0x00000001ff127424 */ /* 0x000fe400078e00ff */
[----:B------:R-:W1:Y:S01]  /*1060*/  LDC R24, c[0x0][0x148] ;  /* 0x00005200ff187b82 */ /* 0x000e620000000800 */
[----:B---3--:R-:W-:-:S02]  /*1070*/  IMAD R6, R15, R5, R14 ;  /* 0x000000050f067224 */ /* 0x008fc400078e020e */
[----:B------:R-:W-:Y:S01]  /*1080*/  FMUL R5, R4, UR6 ;  /* 0x0000000604057c20 */ /* 0x000fe20008400000 */
[----:B------:R-:W-:-:S04]  /*1090*/  IMAD.MOV.U32 R4, RZ, RZ, -0x1 ;  /* 0xffffffffff047424 */ /* 0x000fc800078e00ff */
[----:B------:R-:W2:Y:S01]  /*10a0*/  LDC R25, c[0x0][0x600] ;  /* 0x00018000ff197b82 */ /* 0x000ea20000000800 */
[-CC-:B----4-:R-:W-:Y:S02]  /*10b0*/  SHF.R.U64 R34, R26, R22.reuse, R17.reuse ;  /* 0x000000161a227219 */ /* 0x190fe40000001211 */
[----:B------:R-:W-:Y:S02]  /*10c0*/  SHF.R.U32.HI R14, RZ, R22, R17 ;  /* 0x00000016ff0e7219 */ /* 0x000fe40000011611 */
[----:B------:R3:W4:Y:S03]  /*10d0*/  F2I.U32.TRUNC.NTZ R22, R5 ;  /* 0x0000000500167305 */ /* 0x000726000020f000 */
[----:B------:R-:W1:Y:S01]  /*10e0*/  LDC R27, c[0x0][0x648] ;  /* 0x00019200ff1b7b82 */ /* 0x000e620000000800 */
[-C--:B0-----:R-:W-:Y:S02]  /*10f0*/  SHF.R.U64 R36, R34, R19.reuse, R14 ;  /* 0x0000001322247219 */ /* 0x081fe4000000120e */
[----:B------:R-:W-:-:S02]  /*1100*/  SHF.L.U32 R4, R4, R19, RZ ;  /* 0x0000001304047219 */ /* 0x000fc400000006ff */
[-C--:B------:R-:W-:Y:S02]  /*1110*/  SHF.R.U32.HI R14, RZ, R19.reuse, R14 ;  /* 0x00000013ff0e7219 */ /* 0x080fe4000001160e */
[----:B------:R-:W-:Y:S01]  /*1120*/  SHF.L.U32 R18, R18, R19, RZ ;  /* 0x0000001312127219 */ /* 0x000fe200000006ff */
[----:B------:R-:W0:Y:S01]  /*1130*/  LDC R31, c[0x0][0x638] ;  /* 0x00018e00ff1f7b82 */ /* 0x000e220000000800 */
[----:B------:R-:W-:Y:S01]  /*1140*/  LOP3.LUT R19, RZ, R4, RZ, 0x33, !PT ;  /* 0x00000004ff137212 */ /* 0x000fe200078e33ff */
[----:B------:R-:W-:Y:S02]  /*1150*/  IMAD.MOV.U32 R4, RZ, RZ, R36 ;  /* 0x000000ffff047224 */ /* 0x000fe400078e0024 */
[----:B---3--:R-:W-:-:S04]  /*1160*/  IMAD.MOV.U32 R5, RZ, RZ, R14 ;  /* 0x000000ffff057224 */ /* 0x008fc800078e000e */
[----:B------:R-:W3:Y:S01]  /*1170*/  LDC R30, c[0x0][0x610] ;  /* 0x00018400ff1e7b82 */ /* 0x000ee20000000800 */
[----:B----4-:R-:W-:Y:S05]  /*1180*/  @!P0 BRA `(.L_x_13) ;  /* 0x0000000000288947 */ /* 0x010fea0003800000 */
[----:B------:R-:W4:Y:S02]  /*1190*/  LDC R17, c[0x0][0x64c] ;  /* 0x00019300ff117b82 */ /* 0x000f240000000800 */
[----:B----4-:R-:W-:-:S05]  /*11a0*/  IADD3 R17, P0, R36, R17, RZ ;  /* 0x0000001124117210 */ /* 0x010fca0007f1e0ff */
        /* <DEDUP_REMOVED lines=8> */
.L_x_13:
[----:B-1----:R-:W-:Y:S01]  /*1230*/  SHF.R.U64 R4, R4, R27, R5 ;  /* 0x0000001b04047219 */ /* 0x002fe20000001205 */
[----:B--2---:R-:W-:Y:S01]  /*1240*/  VIADD R5, R25, 0xffffffff ;  /* 0xffffffff19057836 */ /* 0x004fe20000000000 */
[----:B------:R-:W-:Y:S01]  /*1250*/  LOP3.LUT R19, R34, R19, RZ, 0xc0, !PT ;  /* 0x0000001322137212 */ /* 0x000fe200078ec0ff */
[----:B------:R-:W-:Y:S02]  /*1260*/  IMAD.MOV R22, RZ, RZ, -R22 ;  /* 0x000000ffff167224 */ /* 0x000fe400078e0a16 */
[----:B------:R-:W-:Y:S01]  /*1270*/  IMAD.MOV R14, RZ, RZ, -R4 ;  /* 0x000000ffff0e7224 */ /* 0x000fe200078e0a04 */
[----:B------:R-:W-:Y:S01]  /*1280*/  LOP3.LUT R5, R26, R5, RZ, 0xc0, !PT ;  /* 0x000000051a057212 */ /* 0x000fe200078ec0ff */
[----:B------:R-:W-:Y:S02]  /*1290*/  IMAD R19, R18, R4, R19 ;  /* 0x0000000412137224 */ /* 0x000fe400078e0213 */
[----:B------:R-:W-:Y:S02]  /*12a0*/  @P2 IMAD R6, R24, R22, R21 ;  /* 0x0000001618062224 */ /* 0x000fe400078e0215 */
[----:B0-----:R-:W-:-:S02]  /*12b0*/  IMAD R4, R14, R31, R36 ;  /* 0x0000001f0e047224 */ /* 0x001fc400078e0224 */
[----:B---3--:R-:W-:Y:S02]  /*12c0*/  IMAD R6, R19, R30, R6 ;  /* 0x0000001e13067224 */ /* 0x008fe400078e0206 */
[----:B------:R-:W-:Y:S02]  /*12d0*/  IMAD R15, R4, R25, R5 ;  /* 0x00000019040f7224 */ /* 0x000fe400078e0205 */
[----:B------:R-:W-:Y:S02]  /*12e0*/  IMAD.MOV.U32 R16, RZ, RZ, 0x1 ;  /* 0x00000001ff107424 */ /* 0x000fe400078e00ff */
[----:B------:R-:W-:Y:S01]  /*12f0*/  IMAD.MOV.U32 R4, RZ, RZ, R32 ;  /* 0x000000ffff047224 */ /* 0x000fe200078e0020 */
[----:B------:R-:W-:Y:S02]  /*1300*/  SEL R5, R15, R6, !P2 ;  /* 0x000000060f057207 */ /* 0x000fe40005000000 */
[----:B------:R-:W-:-:S07]  /*1310*/  SEL R6, R6, R15, !P2 ;  /* 0x0000000f06067207 */ /* 0x000fce0005000000 */
.L_x_11:
[----:B------:R-:W-:Y:S05]  /*1320*/  @!P3 BRA `(.L_x_14) ;  /* 0x0000006c0058b947 */ /* 0x000fea0003800000 */
[----:B------:R-:W-:-:S13]  /*1330*/  ISETP.GT.U32.AND P0, PT, R33, 0x1, PT ;  /* 0x000000012100780c */ /* 0x000fda0003f04070 */
[----:B------:R-:W-:Y:S05]  /*1340*/  @P0 EXIT ;  /* 0x000000000000094d */ /* 0x000fea0003800000 */
.L_x_15:
[----:B------:R-:W-:-:S08]  /*1350*/  NOP ;  /* 0x0000000000007918 */ /* 0x000fd00000000000 */
[----:B------:R-:W0:Y:S02]  /*1360*/  USETMAXREG.TRY_ALLOC.CTAPOOL UP0, 0xe8 ;  /* 0x000000e8000079c8 */ /* 0x000e240008000600 */
[----:B0-----:R-:W-:-:S13]  /*1370*/  PLOP3.LUT P0, PT, PT, PT, UP0, 0x80, 0x0 ;  /* 0x000000000000781c */ /* 0x001fda0003f0f008 */
[----:B------:R-:W-:Y:S05]  /*1380*/  @!P0 BRA `(.L_x_15) ;  /* 0xfffffffc00f08947 */ /* 0x000fea000383ffff */
[----:B------:R-:W-:-:S13]  /*1390*/  LOP3.LUT P0, RZ, R16, 0xff, RZ, 0xc0, !PT ;  /* 0x000000ff10ff7812 */ /* 0x000fda000780c0ff */
[----:B------:R-:W-:Y:S05]  /*13a0*/  @!P0 EXIT ;  /* 0x000000000000894d */ /* 0x000fea0003800000 */
[----:B------:R-:W0:Y:S01]  /*13b0*/  S2UR UR6, SR_CgaCtaId ;  /* 0x00000000000679c3 */ /* 0x000e220000008800 */
[----:B------:R-:W-:Y:S01]  /*13c0*/  SHF.R.S32.HI R14, RZ, 0x1f, R11 ;  /* 0x0000001fff0e7819 */ /* 0x000fe2000001140b */
[----:B------:R-:W-:Y:S01]  /*13d0*/  UIADD3 UR7, UR15, -0x1, URZ ;  /* 0xffffffff0f077890 */ /* 0x000fe2000fffe03f */
[----:B------:R-:W-:Y:S01]  /*13e0*/  LOP3.LUT R146, R7, 0x1, RZ, 0xfc, !PT ;  /* 0x0000000107927812 */ /* 0x000fe200078efcff */
[----:B------:R-:W-:Y:S01]  /*13f0*/  UMOV UR12, 0x400 ;  /* 0x00000400000c7882 */ /* 0x000fe20000000000 */
[CC--:B------:R-:W-:Y:S01]  /*1400*/  LEA.HI R13, R14.reuse, R11.reuse, RZ, 0x2 ;  /* 0x0000000b0e0d7211 */ /* 0x0c0fe200078f10ff */
[----:B------:R-:W-:Y:S01]  /*1410*/  UISETP.LT.AND UP0, UPT, UR13, 0x1, UPT ;  /* 0x000000010d00788c */ /* 0x000fe2000bf01270 */
[----:B------:R-:W-:Y:S01]  /*1420*/  LEA.HI R17, R14, R11, RZ, 0x5 ;  /* 0x0000000b0e117211 */ /* 0x000fe200078f28ff */
[----:B------:R-:W-:Y:S01]  /*1430*/  USHF.L.U32 UR21, UR13, 0x1, URZ ;  /* 0x000000010d157899 */ /* 0x000fe2000800063f */
[--C-:B------:R-:W-:Y:S01]  /*1440*/  SHF.R.S32.HI R15, RZ, 0x2, R13.reuse ;  /* 0x00000002ff0f7819 */ /* 0x100fe2000001140d */
[----:B------:R-:W-:Y:S01]  /*1450*/  USEL UR14, UR13, 0x1, UP0 ;  /* 0x000000010d0e7887 */ /* 0x000fe20008000000 */
[----:B------:R-:W-:Y:S01]  /*1460*/  SHF.R.S32.HI R16, RZ, 0x1f, R13 ;  /* 0x0000001fff107819 */ /* 0x000fe2000001140d */
[----:B------:R-:W-:Y:S01]  /*1470*/  UISETP.NE.AND UP0, UPT, UR7, URZ, UPT ;  /* 0x0000003f0700728c */ /* 0x000fe2000bf05270 */
[----:B------:R-:W-:Y:S01]  /*1480*/  SHF.R.S32.HI R17, RZ, 0x5, R17 ;  /* 0x00000005ff117819 */ /* 0x000fe20000011411 */
[----:B------:R-:W-:Y:S01]  /*1490*/  UIADD3 UR14, -UR14, UR13, URZ ;  /* 0x0000000d0e0e7290 */ /* 0x000fe2000fffe13f */
[----:B------:R-:W-:-:S04]  /*14a0*/  LEA.HI R16, R16, R15, RZ, 0x3 ;  /* 0x0000000f10107211 */ /* 0x000fc800078f18ff */
[----:B------:R-:W-:Y:S01]  /*14b0*/  LOP3.LUT R16, R16, 0xfffffff8, RZ, 0xc0, !PT ;  /* 0xfffffff810107812 */ /* 0x000fe200078ec0ff */
[----:B0-----:R-:W-:-:S04]  /*14c0*/  ULEA UR12, UR6, UR12, 0x18 ;  /* 0x0000000c060c7291 */ /* 0x001fc8000f8ec03f */
[----:B------:R-:W-:Y:S01]  /*14d0*/  IMAD.IADD R14, R15, 0x1, -R16 ;  /* 0x000000010f0e7824 */ /* 0x000fe200078e0a10 */
[----:B------:R-:W-:Y:S01]  /*14e0*/  USHF.L.U32 UR6, UR7, 0x3, URZ ;  /* 0x0000000307067899 */ /* 0x000fe2000800063f */
[----:B------:R-:W-:Y:S01]  /*14f0*/  LOP3.LUT R16, R13, 0xfffffffc, RZ, 0xc0, !PT ;  /* 0xfffffffc0d107812 */ /* 0x000fe200078ec0ff */
[----:B------:R-:W-:Y:S01]  /*1500*/  USEL UR7, URZ, 0x1, UP0 ;  /* 0x000000013f077887 */ /* 0x000fe20008000000 */
[--C-:B------:R-:W-:Y:S01]  /*1510*/  IMAD R13, R17, -0x10, -R14.reuse ;  /* 0xfffffff0110d7824 */ /* 0x100fe200078e0a0e */
[----:B------:R-:W-:Y:S01]  /*1520*/  ULOP3.LUT UR6, UR6, 0x8, URZ, 0xc0, !UPT ;  /* 0x0000000806067892 */ /* 0x000fe2000f8ec03f */
[----:B------:R-:W-:Y:S01]  /*1530*/  SHF.R.S32.HI R15, RZ, 0x1f, R14 ;  /* 0x0000001fff0f7819 */ /* 0x000fe2000001140e */
[----:B------:R-:W-:Y:S01]  /*1540*/  UIADD3 UR22, UR12, 0x130, URZ ;  /* 0x000001300c167890 */ /* 0x000fe2000fffe03f */
[----:B------:R-:W-:Y:S01]  /*1550*/  IMAD.IADD R11, R11, 0x1, -R16 ;  /* 0x000000010b0b7824 */ /* 0x000fe200078e0a10 */
[----:B------:R-:W-:Y:S01]  /*1560*/  ULOP3.LUT UR23, UR6, 0x8, URZ, 0x3c, !UPT ;  /* 0x0000000806177892 */ /* 0x000fe2000f8e3c3f */
[----:B------:R-:W-:Y:S01]  /*1570*/  IMAD.U32 R148, RZ, RZ, UR7 ;  /* 0x00000007ff947e24 */ /* 0x000fe2000f8e00ff */
[----:B------:R-:W-:Y:S01]  /*1580*/  ULOP3.LUT UR16, UR6, 0x18, URZ, 0x3c, !UPT ;  /* 0x0000001806107892 */ /* 0x000fe2000f8e3c3f */
[----:B------:R-:W-:Y:S01]  /*1590*/  IMAD.WIDE R14, R17, 0x10, R14 ;  /* 0x00000010110e7825 */ /* 0x000fe200078e020e */
[----:B------:R-:W-:Y:S01]  /*15a0*/  ULEA UR15, UR15, UR22, 0x3 ;  /* 0x000000160f0f7291 */ /* 0x000fe2000f8e183f */
[----:B------:R-:W-:-:S02]  /*15b0*/  ULDC UR6, c[0x0][0x284] ;  /* 0x0000a10000067ab9 */ /* 0x000fc40000000800 */
[----:B------:R-:W-:-:S09]  /*15c0*/  VIADD R13, R13, UR6 ;  /* 0x000000060d0d7c36 */ /* 0x000fd20008000000 */
.L_x_170:
[----:B------:R-:W-:Y:S01]  /*15d0*/  SHF.L.U32 R16, R148, 0x1f, RZ ;  /* 0x0000001f94107819 */ /* 0x000fe200000006ff */
[----:B------:R-:W0:Y:S01]  /*15e0*/  LDC R17, c[0x0][0x28c] ;  /* 0x0000a300ff117b82 */ /* 0x000e220000000800 */
[----:B------:R-:W-:Y:S01]  /*15f0*/  UMOV UR6, URZ ;  /* 0x0000003f00067c82 */ /* 0x000fe20008000000 */
[----:B------:R-:W-:Y:S01]  /*1600*/  UMOV UR17, UR5 ;  /* 0x0000000500117c82 */ /* 0x000fe20008000000 */
[----:B-1----:R-:W1:Y:S01]  /*1610*/  SYNCS.PHASECHK.TRANS64.TRYWAIT P0, [UR15+-0x8], R16 ;  /* 0xfffff810ff0075a7 */ /* 0x002e62000800014f */
[----:B0-----:R-:W-:Y:S01]  /*1620*/  ISETP.GE.AND P1, PT, R17, 0x1, PT ;  /* 0x000000011100780c */ /* 0x001fe20003f26270 */
[----:B-1-34-:R-:W-:-:S12]  /*1630*/  @!P0 BRA `(.L_x_16) ;  /* 0x0000008000708947 */ /* 0x01afd80003800000 */
.L_x_206:
[----:B------:R-:W-:Y:S01]  /*1640*/  UMOV UR7, URZ ;  /* 0x0000003f00077c82 */ /* 0x000fe20008000000 */
[----:B------:R-:W-:Y:S01]  /*1650*/  UMOV UR8, URZ ;  /* 0x0000003f00087c82 */ /* 0x000fe20008000000 */
[----:B------:R-:W-:Y:S02]  /*1660*/  CS2R R22, SRZ ;  /* 0x0000000000167805 */ /* 0x000fe4000001ff00 */
[----:B------:R-:W-:Y:S02]  /*1670*/  CS2R R20, SRZ ;  /* 0x0000000000147805 */ /* 0x000fe4000001ff00 */
[----:B------:R-:W-:Y:S02]  /*1680*/  CS2R R88, SRZ ;  /* 0x0000000000587805 */ /* 0x000fe4000001ff00 */
[----:B------:R-:W-:Y:S02]  /*1690*/  CS2R R90, SRZ ;  /* 0x00000000005a7805 */ /* 0x000fe4000001ff00 */
[----:B------:R-:W-:-:S02]  /*16a0*/  CS2R R92, SRZ ;  /* 0x00000000005c7805 */ /* 0x000fc4000001ff00 */
[----:B------:R-:W-:Y:S02]  /*16b0*/  CS2R R94, SRZ ;  /* 0x00000000005e7805 */ /* 0x000fe4000001ff00 */
        /* <DEDUP_REMOVED lines=24> */
[----:B------:R-:W-:Y:S01]  /*1840*/  CS2R R144, SRZ ;  /* 0x0000000000907805 */ /* 0x000fe2000001ff00 */
[----:B------:R-:W-:Y:S01]  /*1850*/  IMAD.MOV.U32 R147, RZ, RZ, RZ ;  /* 0x000000ffff937224 */ /* 0x000fe200078e00ff */
[----:B------:R-:W-:Y:S01]  /*1860*/  CS2R R24, SRZ ;  /* 0x0000000000187805 */ /* 0x000fe2000001ff00 */
[----:B------:R-:W-:Y:S01]  /*1870*/  IMAD.MOV.U32 R149, RZ, RZ, RZ ;  /* 0x000000ffff957224 */ /* 0x000fe200078e00ff */
[----:B------:R-:W-:Y:S01]  /*1880*/  CS2R R26, SRZ ;  /* 0x00000000001a7805 */ /* 0x000fe2000001ff00 */
[----:B------:R-:W-:Y:S01]  /*1890*/  IMAD.U32 R19, RZ, RZ, UR4 ;  /* 0x00000004ff137e24 */ /* 0x000fe2000f8e00ff */
        /* <DEDUP_REMOVED lines=29> */
[----:B------:R-:W-:Y:S01]  /*1a70*/  CS2R R86, SRZ ;  /* 0x0000000000567805 */ /* 0x000fe2000001ff00 */
[----:B------:R-:W-:Y:S06]  /*1a80*/  @!P1 BRA `(.L_x_17) ;  /* 0x00000008003c9947 */ /* 0x000fec0003800000 */
[----:B------:R-:W-:-:S13]  /*1a90*/  ISETP.NE.AND P1, PT, R146, 0x3, PT ;  /* 0x000000039200780c */ /* 0x000fda0003f25270 */
[----:B------:R-:W-:Y:S05]  /*1aa0*/  @!P1 BRA `(.L_x_18) ;  /* 0x0000000000049947 */ /* 0x000fea0003800000 */
[----:B------:R-:W-:Y:S01]  /*1ab0*/  BPT.TRAP 0x1 ;  /* 0x000000040000795c */ /* 0x000fe20000300000 */
.L_x_18:
[----:B------:R-:W-:Y:S01]  /*1ac0*/  ULEA UR6, UR5, UR12, 0x3 ;  /* 0x0000000c05067291 */ /* 0x000fe2000f8e183f */
[----:B0-----:R-:W-:-:S05]  /*1ad0*/  IMAD.U32 R16, RZ, RZ, UR4 ;  /* 0x00000004ff107e24 */ /* 0x001fca000f8e00ff */
[----:B------:R-:W-:-:S04]  /*1ae0*/  SHF.L.U32 R16, R16, 0x1f, RZ ;  /* 0x0000001f10107819 */ /* 0x000fc800000006ff */
[----:B------:R0:W1:Y:S01]  /*1af0*/  SYNCS.PHASECHK.TRANS64.TRYWAIT P0, [UR6], R16 ;  /* 0x00000010ff0075a7 */ /* 0x0000620008000146 */
[----:B------:R-:W-:Y:S05]  /*1b00*/  @!P1 BRA `(.L_x_19) ;  /* 0x0000000000049947 */ /* 0x000fea0003800000 */
[----:B------:R-:W-:Y:S01]  /*1b10*/  BPT.TRAP 0x1 ;  /* 0x000000040000795c */ /* 0x000fe20000300000 */
.L_x_19:
[----:B-1----:R-:W-:Y:S05]  /*1b20*/  @P0 BRA `(.L_x_20) ;  /* 0x0000000000080947 */ /* 0x002fea0003800000 */
[----:B------:R-:W1:Y:S02]  /*1b30*/  SYNCS.PHASECHK.TRANS64.TRYWAIT P0, [UR6], R16 ;  /* 0x00000010ff0075a7 */ /* 0x000e640008000146 */
[----:B-1----:R-:W-:Y:S05]  /*1b40*/  @!P0 BRA `(.L_x_21) ;  /* 0x0000007c00448947 */ /* 0x002fea0003800000 */
.L_x_20:
[----:B------:R-:W-:Y:S01]  /*1b50*/  UIADD3 UR6, UR12, 0x200, URZ ;  /* 0x000002000c067890 */ /* 0x000fe2000fffe03f */
[----:B------:R-:W-:Y:S01]  /*1b60*/  WARPGROUP.ARRIVE ;  /* 0x00000000000079c5 */ /* 0x000fe20000000000 */
[----:B------:R-:W-:Y:S01]  /*1b70*/  UIADD3 UR7, UR12, 0x12200, URZ ;  /* 0x000122000c077890 */ /* 0x000fe2000fffe03f */
[----:B------:R-:W-:Y:S01]  /*1b80*/  CS2R R22, SRZ ;  /* 0x0000000000167805 */ /* 0x000fe2000001ff00 */
[----:B------:R-:W-:Y:S01]  /*1b90*/  USHF.R.U32.HI UR6, URZ, 0x4, UR6 ;  /* 0x000000043f067899 */ /* 0x000fe20008011606 */
[----:B------:R-:W-:Y:S01]  /*1ba0*/  CS2R R20, SRZ ;  /* 0x0000000000147805 */ /* 0x000fe2000001ff00 */
[----:B------:R-:W-:Y:S01]  /*1bb0*/  USHF.R.U32.HI UR7, URZ, 0x4, UR7 ;  /* 0x000000043f077899 */ /* 0x000fe20008011607 */
[----:B------:R-:W-:Y:S01]  /*1bc0*/  CS2R R88, SRZ ;  /* 0x0000000000587805 */ /* 0x000fe2000001ff00 */
[----:B------:R-:W-:Y:S01]  /*1bd0*/  ULOP3.LUT UR6, UR6, 0x3fff, URZ, 0xc0, !UPT ;  /* 0x00003fff06067892 */ /* 0x000fe2000f8ec03f */
[----:B------:R-:W-:Y:S01]  /*1be0*/  CS2R R90, SRZ ;  /* 0x00000000005a7805 */ /* 0x000fe2000001ff00 */
[----:B------:R-:W-:Y:S01]  /*1bf0*/  ULOP3.LUT UR7, UR7, 0x3fff, URZ, 0xc0, !UPT ;  /* 0x00003fff07077892 */ /* 0x000fe2000f8ec03f */
[----:B------:R-:W-:Y:S01]  /*1c00*/  CS2R R92, SRZ ;  /* 0x00000000005c7805 */ /* 0x000fe2000001ff00 */
[----:B------:R-:W-:Y:S01]  /*1c10*/  ULOP3.LUT UR6, UR6, 0x10000, URZ, 0xfc, !UPT ;  /* 0x0001000006067892 */ /* 0x000fe2000f8efc3f */
[----:B------:R-:W-:Y:S01]  /*1c20*/  CS2R R94, SRZ ;  /* 0x00000000005e7805 */ /* 0x000fe2000001ff00 */
[----:B------:R-:W-:Y:S01]  /*1c30*/  ULOP3.LUT UR7, UR7, 0x10000, URZ, 0xfc, !UPT ;  /* 0x0001000007077892 */ /* 0x000fe2000f8efc3f */
[----:B------:R-:W-:Y:S01]  /*1c40*/  CS2R R96, SRZ ;  /* 0x0000000000607805 */ /* 0x000fe2000001ff00 */
[----:B------:R-:W-:Y:S01]  /*1c50*/  ULEA UR8, UR5, UR6, 0x8 ;  /* 0x0000000605087291 */ /* 0x000fe2000f8e403f */
[----:B------:R-:W-:Y:S01]  /*1c60*/  CS2R R98, SRZ ;  /* 0x0000000000627805 */ /* 0x000fe2000001ff00 */
[----:B------:R-:W-:Y:S01]  /*1c70*/  ULEA UR10, UR5, UR7, 0x9 ;  /* 0x00000007050a7291 */ /* 0x000fe2000f8e483f */
[----:B------:R-:W-:Y:S01]  /*1c80*/  CS2R R100, SRZ ;  /* 0x0000000000647805 */ /* 0x000fe2000001ff00 */
[----:B------:R-:W-:Y:S01]  /*1c90*/  UMOV UR9, 0x80000020 ;  /* 0x8000002000097882 */ /* 0x000fe20000000000 */
[----:B------:R-:W-:Y:S01]  /*1ca0*/  UMOV UR11, 0x80000020 ;  /* 0x80000020000b7882 */ /* 0x000fe20000000000 */
[----:B------:R-:W-:Y:S01]  /*1cb0*/  ULDC UR7, c[0x0][0x50c] ;  /* 0x0001430000077ab9 */ /* 0x000fe20000000800 */
[----:B------:R-:W-:Y:S01]  /*1cc0*/  UMOV UR6, 0x2 ;  /* 0x0000000200067882 */ /* 0x000fe20000000000 */
[----:B------:R-:W-:Y:S01]  /*1cd0*/  UISETP.NE.AND UP0, UPT, UR7, 0x2, UPT ;  /* 0x000000020700788c */ /* 0x000fe2000bf05270 */
[----:B------:R-:W-:-:S02]  /*1ce0*/  CS2R R102, SRZ ;  /* 0x0000000000667805 */ /* 0x000fc4000001ff00 */
[----:B------:R-:W-:Y:S01]  /*1cf0*/  CS2R R104, SRZ ;  /* 0x0000000000687805 */ /* 0x000fe2000001ff00 */
[----:B------:R-:W-:Y:S01]  /*1d00*/  QGMMA.64x128x32.F32.E4M3.E5M2 R24, gdesc[UR8], RZ, !UPT ;  /* 0x01e00000081879f3 */ /* 0x000fe2000c7028ff */
[----:B------:R-:W-:Y:S01]  /*1d10*/  USEL UR7, URZ, 0x1, UP0 ;  /* 0x000000013f077887 */ /* 0x000fe20008000000 */
[----:B------:R-:W-:Y:S01]  /*1d20*/  CS2R R106, SRZ ;  /* 0x00000000006a7805 */ /* 0x000fe2000001ff00 */
[----:B------:R-:W-:Y:S01]  /*1d30*/  UIADD3 UR8, UR8, 0x2, URZ ;  /* 0x0000000208087890 */ /* 0x000fe2000fffe03f */
[----:B------:R-:W-:Y:S01]  /*1d40*/  CS2R R108, SRZ ;  /* 0x00000000006c7805 */ /* 0x000fe2000001ff00 */
[----:B------:R-:W-:Y:S01]  /*1d50*/  UIADD3 UR10, UR10, 0x2, URZ ;  /* 0x000000020a0a7890 */ /* 0x000fe2000fffe03f */
[----:B------:R-:W-:Y:S02]  /*1d60*/  CS2R R110, SRZ ;  /* 0x00000000006e7805 */ /* 0x000fe4000001ff00 */
[----:B------:R-:W-:Y:S01]  /*1d70*/  ISETP.NE.AND P0, PT, RZ, UR7, PT ;  /* 0x00000007ff007c0c */ /* 0x000fe2000bf05270 */
[----:B------:R-:W-:Y:S01]  /*1d80*/  UMOV UR9, 0x80000020 ;  /* 0x8000002000097882 */ /* 0x000fe20000000000 */
[----:B------:R-:W-:Y:S01]  /*1d90*/  UMOV UR11, 0x80000020 ;  /* 0x80000020000b7882 */ /* 0x000fe20000000000 */
        /* <DEDUP_REMOVED lines=17> */
[----:B------:R-:W-:Y:S02]  /*1eb0*/  IMAD.MOV.U32 R147, RZ, RZ, RZ ;  /* 0x000000ffff937224 */ /* 0x000fe400078e00ff */
[----:B------:R-:W-:Y:S01]  /*1ec0*/  IMAD.MOV.U32 R149, RZ, RZ, RZ ;  /* 0x000000ffff957224 */ /* 0x000fe200078e00ff */
[----:B------:R-:W-:Y:S01]  /*1ed0*/  QGMMA.64x128x32.F32.E4M3.E5M2 R24, gdesc[UR8], R24, gsb0 ;  /* 0x01e00000081879f3 */ /* 0x000fe20008002818 */
[----:B------:R-:W-:Y:S05]  /*1ee0*/  @!P0 BRA `(.L_x_22) ;  /* 0x0000000400088947 */ /* 0x000fea0003800000 */
[----:B------:R-:W-:Y:S02]  /*1ef0*/  WARPGROUP.DEPBAR.LE gsb0, 0x0 ;  /* 0x00008000000079c5 */ /* 0x000fe40000010000 */
[----:B------:R-:W-:-:S01]  /*1f00*/  FADD R149, RZ, R24 ;  /* 0x00000018ff957221 */ /* 0x000fc20000000000 */
[----:B------:R-:W-:Y:S01]  /*1f10*/  FADD R144, RZ, R25 ;  /* 0x00000019ff907221 */ /* 0x000fe20000000000 */
        /* <DEDUP_REMOVED lines=62> */
[----:B------:R-:W-:-:S06]  /*2300*/  UMOV UR6, URZ ;  /* 0x0000003f00067c82 */ /* 0x000fcc0008000000 */
.L_x_22:
[----:B------:R-:W-:-:S04]  /*2310*/  UIADD3 UR17, UR5, 0x1, URZ ;  /* 0x0000000105117890 */ /* 0x000fc8000fffe03f */
[----:B------:R-:W-:-:S04]  /*2320*/  UISETP.NE.AND UP0, UPT, UR17, 0x12, UPT ;  /* 0x000000121100788c */ /* 0x000fc8000bf05270 */
[----:B------:R-:W-:Y:S02]  /*2330*/  USEL UR8, URZ, 0x1, UP0 ;  /* 0x000000013f087887 */ /* 0x000fe40008000000 */
[----:B------:R-:W-:Y:S02]  /*2340*/  USEL UR17, UR17, URZ, UP0 ;  /* 0x0000003f11117287 */ /* 0x000fe40008000000 */
[----:B------:R-:W-:-:S06]  /*2350*/  ULOP3.LUT UR8, UR4, UR8, URZ, 0x3c, !UPT ;  /* 0x0000000804087292 */ /* 0x000fcc000f8e3c3f */
[----:B------:R-:W-:Y:S01]  /*2360*/  IMAD.U32 R19, RZ, RZ, UR8 ;  /* 0x00000008ff137e24 */ /* 0x000fe2000f8e00ff */
[----:B------:R-:W-:-:S06]  /*2370*/  UMOV UR8, 0x1 ;  /* 0x0000000100087882 */ /* 0x000fcc0000000000 */
.L_x_17:
[----:B------:R-:W-:-:S06]  /*2380*/  UISETP.GE.AND UP0, UPT, UR14, 0x1, UPT ;  /* 0x000000010e00788c */ /* 0x000fcc000bf06270 */
[----:B------:R-:W-:-:S13]  /*2390*/  PLOP3.LUT P0, PT, PT, PT, UP0, 0x80, 0x0 ;  /* 0x000000000000781c */ /* 0x000fda0003f0f008 */
[----:B------:R-:W-:Y:S05]  /*23a0*/  @!P0 BRA `(.L_x_23) ;  /* 0x0000000800048947 */ /* 0x000fea0003800000 */
[----:B01----:R-:W-:Y:S01]  /*23b0*/  IMAD.U32 R16, RZ, RZ, UR14 ;  /* 0x0000000eff107e24 */ /* 0x003fe2000f8e00ff */
[----:B------:R-:W-:Y:S01]  /*23c0*/  UMOV UR20, UR5 ;  /* 0x0000000500147c82 */ /* 0x000fe20008000000 */
[----:B------:R-:W-:-:S05]  /*23d0*/  ULDC UR24, c[0x0][0x50c] ;  /* 0x0001430000187ab9 */ /* 0x000fca0000000800 */
.L_x_31:
[----:B------:R-:W-:-:S13]  /*23e0*/  ISETP.NE.AND P1, PT, R146, 0x3, PT ;  /* 0x000000039200780c */ /* 0x000fda0003f25270 */
[----:B01----:R-:W-:Y:S05]  /*23f0*/  @!P1 BRA `(.L_x_24) ;  /* 0x0000000000049947 */ /* 0x003fea0003800000 */
[----:B------:R-:W-:Y:S01]  /*2400*/  BPT.TRAP 0x1 ;  /* 0x000000040000795c */ /* 0x000fe20000300000 */
.L_x_24:
[----:B------:R-:W-:Y:S01]  /*2410*/  ULEA UR9, UR17, UR12, 0x3 ;  /* 0x0000000c11097291 */ /* 0x000fe2000f8e183f */
[----:B------:R-:W-:-:S08]  /*2420*/  SHF.L.U32 R17, R19, 0x1f, RZ ;  /* 0x0000001f13117819 */ /* 0x000fd000000006ff */
[----:B------:R0:W1:Y:S01]  /*2430*/  SYNCS.PHASECHK.TRANS64.TRYWAIT P0, [UR9], R17 ;  /* 0x00000011ff0075a7 */ /* 0x0000620008000149 */
[----:B------:R-:W-:Y:S05]  /*2440*/  @!P1 BRA `(.L_x_25) ;  /* 0x0000000000049947 */ /* 0x000fea0003800000 */
[----:B------:R-:W-:Y:S01]  /*2450*/  BPT.TRAP 0x1 ;  /* 0x000000040000795c */ /* 0x000fe20000300000 */
.L_x_25:
[----:B-1----:R-:W-:Y:S05]  /*2460*/  @P0 BRA `(.L_x_26) ;  /* 0x0000000000080947 */ /* 0x002fea0003800000 */
[----:B------:R-:W1:Y:S02]  /*2470*/  SYNCS.PHASECHK.TRANS64.TRYWAIT P0, [UR9], R17 ;  /* 0x00000011ff0075a7 */ /* 0x000e640008000149 */
[----:B-1----:R-:W-:Y:S05]  /*2480*/  @!P0 BRA `(.L_x_27) ;  /* 0x00000074000c8947 */ /* 0x002fea0003800000 */
.L_x_26:
[----:B------:R-:W-:Y:S01]  /*2490*/  UIADD3 UR9, UR12, 0x200, URZ ;  /* 0x000002000c097890 */ /* 0x000fe2000fffe03f */
[----:B------:R-:W-:Y:S01]  /*24a0*/  WARPGROUP.ARRIVE ;  /* 0x00000000000079c5 */ /* 0x000fe20000000000 */
[----:B------:R-:W-:Y:S02]  /*24b0*/  UIADD3 UR10, UR12, 0x12200, URZ ;  /* 0x000122000c0a7890 */ /* 0x000fe4000fffe03f */
[----:B------:R-:W-:Y:S02]  /*24c0*/  UISETP.NE.AND UP0, UPT, UR7, URZ, UPT ;  /* 0x0000003f0700728c */ /* 0x000fe4000bf05270 */
[----:B------:R-:W-:Y:S02]  /*24d0*/  USHF.R.U32.HI UR9, URZ, 0x4, UR9 ;  /* 0x000000043f097899 */ /* 0x000fe40008011609 */
[----:B------:R-:W-:Y:S02]  /*24e0*/  USHF.R.U32.HI UR10, URZ, 0x4, UR10 ;  /* 0x000000043f0a7899 */ /* 0x000fe4000801160a */
[----:B------:R-:W-:-:S02]  /*24f0*/  USEL UR8, UR8, URZ, !UP0 ;  /* 0x0000003f08087287 */ /* 0x000fc4000c000000 */
[----:B------:R-:W-:Y:S02]  /*2500*/  ULOP3.LUT UR9, UR9, 0x3fff, URZ, 0xc0, !UPT ;  /* 0x00003fff09097892 */ /* 0x000fe4000f8ec03f */
[----:B------:R-:W-:Y:S02]  /*2510*/  ULOP3.LUT UR10, UR10, 0x3fff, URZ, 0xc0, !UPT ;  /* 0x00003fff0a0a7892 */ /* 0x000fe4000f8ec03f */
[----:B------:R-:W-:Y:S02]  /*2520*/  UISETP.NE.U32.AND UP0, UPT, UR8, URZ, UPT ;  /* 0x0000003f0800728c */ /* 0x000fe4000bf05070 */
[----:B------:R-:W-:Y:S02]  /*2530*/  ULOP3.LUT UR8, UR9, 0x10000, URZ, 0xfc, !UPT ;  /* 0x0001000009087892 */ /* 0x000fe4000f8efc3f */
[----:B------:R-:W-:Y:S02]  /*2540*/  ULOP3.LUT UR10, UR10, 0x10000, URZ, 0xfc, !UPT ;  /* 0x000100000a0a7892 */ /* 0x000fe4000f8efc3f */
[----:B------:R-:W-:-:S02]  /*2550*/  ULEA UR8, UR17, UR8, 0x8 ;  /* 0x0000000811087291 */ /* 0x000fc4000f8e403f */
[----:B------:R-:W-:Y:S01]  /*2560*/  ULEA UR10, UR17, UR10, 0x9 ;  /* 0x0000000a110a7291 */ /* 0x000fe2000f8e483f */
[----:B------:R-:W-:Y:S01]  /*2570*/  UMOV UR9, 0x80000020 ;  /* 0x8000002000097882 */ /* 0x000fe20000000000 */
[----:B------:R-:W-:Y:S01]  /*2580*/  UMOV UR11, 0x80000020 ;  /* 0x80000020000b7882 */ /* 0x000fe20000000000 */
[----:B------:R-:W-:-:S06]  /*2590*/  UIADD3 UR6, UR6, 0x2, URZ ;  /* 0x0000000206067890 */ /* 0x000fcc000fffe03f */
[----:B------:R-:W-:Y:S01]  /*25a0*/  QGMMA.64x128x32.F32.E4M3.E5M2 R24, gdesc[UR8], R24, UP0 ;  /* 0x01e00000081879f3 */ /* 0x000fe2000bf02818 */
[----:B------:R-:W-:Y:S02]  /*25b0*/  UIADD3 UR8, UR8, 0x2, URZ ;  /* 0x0000000208087890 */ /* 0x000fe4000fffe03f */
[----:B------:R-:W-:Y:S01]  /*25c0*/  UIADD3 UR10, UR10, 0x2, URZ ;  /* 0x000000020a0a7890 */ /* 0x000fe2000fffe03f */
[----:B------:R-:W-:Y:S01]  /*25d0*/  UMOV UR9, 0x80000020 ;  /* 0x8000002000097882 */ /* 0x000fe20000000000 */
[----:B------:R-:W-:Y:S01]  /*25e0*/  UMOV UR11, 0x80000020 ;  /* 0x80000020000b7882 */ /* 0x000fe20000000000 */
[----:B------:R-:W-:-:S04]  /*25f0*/  UISETP.NE.AND UP0, UPT, UR6, UR24, UPT ;  /* 0x000000180600728c */ /* 0x000fc8000bf05270 */
[----:B------:R-:W-:-:S06]  /*2600*/  USEL UR7, URZ, 0x1, UP0 ;  /* 0x000000013f077887 */ /* 0x000fcc0008000000 */
[----:B------:R-:W-:Y:S01]  /*2610*/  ISETP.NE.AND P0, PT, RZ, UR7, PT ;  /* 0x00000007ff007c0c */ /* 0x000fe2000bf05270 */
[----:B------:R-:W-:Y:S03]  /*2620*/  QGMMA.64x128x32.F32.E4M3.E5M2 R24, gdesc[UR8], R24, gsb0 ;  /* 0x01e00000081879f3 */ /* 0x000fe60008002818 */
[----:B------:R-:W-:-:S09]  /*2630*/  WARPGROUP.DEPBAR.LE gsb0, 0x1 ;  /* 0x00008000000079c5 */ /* 0x000fd20000010100 */
[----:B------:R-:W-:Y:S05]  /*2640*/  @!P0 BRA `(.L_x_28) ;  /* 0x0000000400088947 */ /* 0x000fea0003800000 */
[----:B------:R-:W-:Y:S02]  /*2650*/  WARPGROUP.DEPBAR.LE gsb0, 0x0 ;  /* 0x00008000000079c5 */ /* 0x000fe40000010000 */
[----:B------:R-:W-:-:S01]  /*2660*/  FADD R149, R24, R149 ;  /* 0x0000009518957221 */ /* 0x000fc20000000000 */
[----:B------:R-:W-:Y:S01]  /*2670*/  FADD R144, R25, R144 ;  /* 0x0000009019907221 */ /* 0x000fe20000000000 */
        /* <DEDUP_REMOVED lines=62> */
[----:B------:R-:W-:-:S06]  /*2a60*/  UMOV UR6, URZ ;  /* 0x0000003f00067c82 */ /* 0x000fcc0008000000 */
.L_x_28:
[----:B------:R-:W-:Y:S05]  /*2a70*/  @!P1 BRA `(.L_x_29) ;  /* 0x0000000000049947 */ /* 0x000fea0003800000 */
[----:B------:R-:W-:Y:S01]  /*2a80*/  BPT.TRAP 0x1 ;  /* 0x000000040000795c */ /* 0x000fe20000300000 */
.L_x_29:
[----:B------:R-:W-:Y:S01]  /*2a90*/  ULEA UR8, UR20, UR12, 0x3 ;  /* 0x0000000c14087291 */ /* 0x000fe2000f8e183f */
[----:B------:R-:W-:-:S03]  /*2aa0*/  ISETP.GT.U32.AND P0, PT, R7, 0x1, PT ;  /* 0x000000010700780c */ /* 0x000fc60003f04070 */
[----:B------:R-:W-:-:S04]  /*2ab0*/  UIADD3 UR8, UR8, 0x90, URZ ;  /* 0x0000009008087890 */ /* 0x000fc8000fffe03f */
[----:B------:R-:W-:-:S09]  /*2ac0*/  UPRMT UR8, URZ, 0x654, UR8 ;  /* 0x000006543f087896 */ /* 0x000fd20008000008 */
[----:B------:R-:W-:Y:S01]  /*2ad0*/  SYNCS.ARRIVE.TRANS64.RED.A1T0 RZ, [UR8], RZ ;  /* 0x000000ffffff79a7 */ /* 0x000fe20008100408 */
[----:B------:R-:W-:Y:S05]  /*2ae0*/  @P0 BRA `(.L_x_30) ;  /* 0x0000000000040947 */ /* 0x000fea0003800000 */
[----:B------:R-:W-:Y:S01]  /*2af0*/  BPT.TRAP 0x1 ;  /* 0x000000040000795c */ /* 0x000fe20000300000 */
.L_x_30:
[----:B------:R-:W-:Y:S01]  /*2b00*/  UIADD3 UR17, UR17, 0x1, URZ ;  /* 0x0000000111117890 */ /* 0x000fe2000fffe03f */
[C---:B------:R-:W-:Y:S01]  /*2b10*/  ISETP.GT.AND P0, PT, R16.reuse, 0x1, PT ;  /* 0x000000011000780c */ /* 0x040fe20003f04270 */
[----:B------:R-:W-:Y:S01]  /*2b20*/  UIADD3 UR20, UR20, 0x1, URZ ;  /* 0x0000000114147890 */ /* 0x000fe2000fffe03f */
[----:B------:R-:W-:Y:S01]  /*2b30*/  VIADD R16, R16, 0xffffffff ;  /* 0xffffffff10107836 */ /* 0x000fe20000000000 */
[----:B------:R-:W-:Y:S02]  /*2b40*/  UISETP.NE.AND UP0, UPT, UR17, 0x12, UPT ;  /* 0x000000121100788c */ /* 0x000fe4000bf05270 */
[----:B------:R-:W-:Y:S02]  /*2b50*/  UISETP.NE.AND UP1, UPT, UR20, 0x12, UPT ;  /* 0x000000121400788c */ /* 0x000fe4000bf25270 */
[----:B------:R-:W-:Y:S02]  /*2b60*/  USEL UR8, URZ, 0x1, UP0 ;  /* 0x000000013f087887 */ /* 0x000fe40008000000 */
[----:B------:R-:W-:-:S02]  /*2b70*/  USEL UR17, UR17, URZ, UP0 ;  /* 0x0000003f11117287 */ /* 0x000fc40008000000 */
[----:B------:R-:W-:Y:S02]  /*2b80*/  USEL UR20, UR20, URZ, UP1 ;  /* 0x0000003f14147287 */ /* 0x000fe40008800000 */
[----:B------:R-:W-:Y:S01]  /*2b90*/  LOP3.LUT R19, R19, UR8, RZ, 0x3c, !PT ;  /* 0x0000000813137c12 */ /* 0x000fe2000f8e3cff */
[----:B------:R-:W-:Y:S01]  /*2ba0*/  UMOV UR8, 0x1 ;  /* 0x0000000100087882 */ /* 0x000fe20000000000 */
[----:B------:R-:W-:Y:S08]  /*2bb0*/  @P0 BRA `(.L_x_31) ;  /* 0xfffffff800080947 */ /* 0x000ff0000383ffff */
.L_x_23:
[----:B------:R-:W-:Y:S01]  /*2bc0*/  UISETP.NE.AND UP0, UPT, UR6, URZ, UPT ;  /* 0x0000003f0600728c */ /* 0x000fe2000bf05270 */
[----:B01----:R-:W0:Y:S01]  /*2bd0*/  LDC R16, c[0x0][0x28c] ;  /* 0x0000a300ff107b82 */ /* 0x003e220000000800 */
[----:B------:R-:W-:Y:S02]  /*2be0*/  IMAD.U32 R17, RZ, RZ, UR23 ;  /* 0x00000017ff117e24 */ /* 0x000fe4000f8e00ff */
[----:B------:R-:W-:-:S06]  /*2bf0*/  USEL UR6, URZ, 0x1, !UP0 ;  /* 0x000000013f067887 */ /* 0x000fcc000c000000 */
[----:B------:R-:W-:-:S13]  /*2c00*/  ISETP.NE.AND P0, PT, RZ, UR6, PT ;  /* 0x00000006ff007c0c */ /* 0x000fda000bf05270 */
[----:B------:R-:W-:Y:S05]  /*2c10*/  @!P0 BRA `(.L_x_32) ;  /* 0x0000000400048947 */ /* 0x000fea0003800000 */
[----:B------:R-:W-:Y:S02]  /*2c20*/  WARPGROUP.DEPBAR.LE gsb0, 0x0 ;  /* 0x00008000000079c5 */ /* 0x000fe40000010000 */
[----:B------:R-:W-:Y:S01]  /*2c30*/  FADD R149, R24, R149 ;  /* 0x0000009518957221 */ /* 0x000fe20000000000 */
        /* <DEDUP_REMOVED lines=62> */
[----:B------:R-:W-:-:S07]  /*3020*/  FADD R22, R22, R87 ;  /* 0x0000005716167221 */ /* 0x000fce0000000000 */
.L_x_32:
[----:B0-----:R-:W-:Y:S01]  /*3030*/  ISETP.GE.AND P0, PT, R16, 0x1, PT ;  /* 0x000000011000780c */ /* 0x001fe20003f06270 */
[----:B------:R0:W-:Y:S01]  /*3040*/  SYNCS.ARRIVE.TRANS64.A1T0 RZ, [R17+UR22], RZ ;  /* 0x000000ff11ff79a7 */ /* 0x0001e20008100016 */
[----:B------:R-:W-:-:S11]  /*3050*/  WARPGROUP.DEPBAR.LE gsb0, 0x0 ;  /* 0x00008000000079c5 */ /* 0x000fd60000010000 */
[----:B------:R-:W-:Y:S05]  /*3060*/  @!P0 BRA `(.L_x_33) ;  /* 0x0000000000388947 */ /* 0x000fea0003800000 */
[----:B------:R-:W-:-:S13]  /*3070*/  ISETP.NE.AND P0, PT, R146, 0x3, PT ;  /* 0x000000039200780c */ /* 0x000fda0003f05270 */
[----:B------:R-:W-:Y:S05]  /*3080*/  @!P0 BRA `(.L_x_34) ;  /* 0x0000000000048947 */ /* 0x000fea0003800000 */
[----:B------:R-:W-:Y:S01]  /*3090*/  BPT.TRAP 0x1 ;  /* 0x000000040000795c */ /* 0x000fe20000300000 */
.L_x_34:
[----:B------:R-:W-:Y:S01]  /*30a0*/  UIADD3 UR8, UR14, UR5, URZ ;  /* 0x000000050e087290 */ /* 0x000fe2000fffe03f */
[----:B------:R-:W-:-:S03]  /*30b0*/  ISETP.GT.U32.AND P0, PT, R7, 0x1, PT ;  /* 0x000000010700780c */ /* 0x000fc60003f04070 */
[----:B------:R-:W-:-:S04]  /*30c0*/  UIMAD.WIDE.U32 UR6, UR8, 0x38e38e39, URZ ;  /* 0x38e38e39080678a5 */ /* 0x000fc8000f8e003f */
[----:B------:R-:W-:-:S04]  /*30d0*/  USHF.R.U32.HI UR6, URZ, 0x2, UR7 ;  /* 0x000000023f067899 */ /* 0x000fc80008011607 */
[----:B------:R-:W-:-:S04]  /*30e0*/  UIMAD UR8, UR6, -0x12, UR8 ;  /* 0xffffffee060878a4 */ /* 0x000fc8000f8e0208 */
[----:B------:R-:W-:-:S04]  /*30f0*/  ULEA UR8, UR8, UR12, 0x3 ;  /* 0x0000000c08087291 */ /* 0x000fc8000f8e183f */
[----:B------:R-:W-:-:S04]  /*3100*/  UIADD3 UR8, UR8, 0x90, URZ ;  /* 0x0000009008087890 */ /* 0x000fc8000fffe03f */
[----:B------:R-:W-:-:S09]  /*3110*/  UPRMT UR8, URZ, 0x654, UR8 ;  /* 0x000006543f087896 */ /* 0x000fd20008000008 */
[----:B------:R-:W-:Y:S01]  /*3120*/  SYNCS.ARRIVE.TRANS64.RED.A1T0 RZ, [UR8], RZ ;  /* 0x000000ffffff79a7 */ /* 0x000fe20008100408 */
[----:B------:R-:W-:Y:S05]  /*3130*/  @P0 BRA `(.L_x_33) ;  /* 0x0000000000040947 */ /* 0x000fea0003800000 */
[----:B------:R-:W-:Y:S01]  /*3140*/  BPT.TRAP 0x1 ;  /* 0x000000040000795c */ /* 0x000fe20000300000 */
.L_x_33:
[----:B------:R-:W-:Y:S01]  /*3150*/  SHF.L.U32 R16, R148, 0x1f, RZ ;  /* 0x0000001f94107819 */ /* 0x000fe200000006ff */
[----:B------:R-:W-:Y:S01]  /*3160*/  UIADD3 UR5, UR21, UR5, URZ ;  /* 0x0000000515057290 */ /* 0x000fe2000fffe03f */
[----:B------:R-:W1:Y:S01]  /*3170*/  LDC R32, c[0x0][0x288] ;  /* 0x0000a200ff207b82 */ /* 0x000e620000000800 */
[----:B------:R-:W-:Y:S01]  /*3180*/  UISETP.GE.U32.AND UP1, UPT, UR21, 0x12, UPT ;  /* 0x000000121500788c */ /* 0x000fe2000bf26070 */
[----:B------:R-:W-:Y:S01]  /*3190*/  IMAD.SHL.U32 R26, R11, 0x2, RZ ;  /* 0x000000020b1a7824 */ /* 0x000fe200078e00ff */
[----:B------:R-:W-:Y:S02]  /*31a0*/  UISETP.GT.U32.AND UP0, UPT, UR5, 0x11, UPT ;  /* 0x000000110500788c */ /* 0x000fe4000bf04070 */
[----:B------:R-:W-:Y:S02]  /*31b0*/  UIMAD.WIDE.U32 UR6, UR5, 0x38e38e39, URZ ;  /* 0x38e38e39050678a5 */ /* 0x000fe4000f8e003f */
[----:B------:R-:W-:Y:S01]  /*31c0*/  UISETP.LT.U32.AND UP0, UPT, UR21, 0x12, UP0 ;  /* 0x000000121500788c */ /* 0x000fe20008701070 */
[----:B------:R-:W2:Y:S01]  /*31d0*/  SYNCS.PHASECHK.TRANS64.TRYWAIT P0, [UR15+0x8], R16 ;  /* 0x00000810ff0075a7 */ /* 0x000ea2000800014f */
[----:B------:R-:W-:Y:S01]  /*31e0*/  USHF.R.U32.HI UR6, URZ, 0x2, UR7 ;  /* 0x000000023f067899 */ /* 0x000fe20008011607 */
[----:B------:R-:W-:Y:S01]  /*31f0*/  SHF.R.S32.HI R27, RZ, 0x1f, R26 ;  /* 0x0000001fff1b7819 */ /* 0x000fe2000001141a */
[----:B------:R-:W-:-:S02]  /*3200*/  USEL UR8, URZ, 0x1, !UP0 ;  /* 0x000000013f087887 */ /* 0x000fc4000c000000 */
[----:B------:R-:W-:Y:S02]  /*3210*/  UIMAD UR5, UR6, -0x12, UR5 ;  /* 0xffffffee060578a4 */ /* 0x000fe4000f8e0205 */
[----:B------:R-:W-:-:S04]  /*3220*/  ULOP3.LUT UR4, UR4, UR8, URZ, 0x3c, !UPT ;  /* 0x0000000804047292 */ /* 0x000fc8000f8e3c3f */
[----:B------:R-:W-:Y:S01]  /*3230*/  @UP1 ULOP3.LUT UR4, UR4, 0x1, UR6, 0x78, !UPT ;  /* 0x0000000104041892 */ /* 0x000fe2000f8e7806 */
[----:B-12---:R-:W-:Y:S11]  /*3240*/  @!P0 BRA `(.L_x_35) ;  /* 0x0000006400b48947 */ /* 0x006ff60003800000 */
.L_x_207:
[----:B------:R-:W-:Y:S01]  /*3250*/  IMAD.SHL.U32 R28, R6, 0x40, RZ ;  /* 0x00000040061c7824 */ /* 0x000fe200078e00ff */
[----:B------:R-:W-:Y:S01]  /*3260*/  ULDC UR8, c[0x0][0x284] ;  /* 0x0000a10000087ab9 */ /* 0x000fe20000000800 */
[----:B------:R-:W-:Y:S01]  /*3270*/  IMAD.SHL.U32 R29, R5, 0x80, RZ ;  /* 0x00000080051d7824 */ /* 0x000fe200078e00ff */
[----:B------:R-:W-:Y:S01]  /*3280*/  SHF.R.S32.HI R34, RZ, 0x1f, R4 ;  /* 0x0000001fff227819 */ /* 0x000fe20000011404 */
[----:B------:R-:W-:Y:S01]  /*3290*/  ULDC.64 UR6, c[0x0][0x5d0] ;  /* 0x0001740000067ab9 */ /* 0x000fe20000000a00 */
[----:B------:R-:W-:Y:S01]  /*32a0*/  ISETP.GE.AND P0, PT, R28, UR8, PT ;  /* 0x000000081c007c0c */ /* 0x000fe2000bf06270 */
[----:B0-----:R-:W-:Y:S01]  /*32b0*/  IMAD.WIDE.U32 R16, R4, UR6, R26 ;  /* 0x0000000604107c25 */ /* 0x001fe2000f8e001a */
[----:B------:R-:W-:Y:S02]  /*32c0*/  SHF.R.S32.HI R33, RZ, 0x1f, R29 ;  /* 0x0000001fff217819 */ /* 0x000fe4000001141d */
[C---:B------:R-:W-:Y:S01]  /*32d0*/  ISETP.GE.OR P0, PT, R29.reuse, R32, P0 ;  /* 0x000000201d00720c */ /* 0x040fe20000706670 */
[----:B------:R-:W-:Y:S01]  /*32e0*/  IMAD R5, R34, UR6, RZ ;  /* 0x0000000622057c24 */ /* 0x000fe2000f8e02ff */
[----:B------:R-:W-:-:S03]  /*32f0*/  IADD3 R16, P1, R29, R16, RZ ;  /* 0x000000101d107210 */ /* 0x000fc60007f3e0ff */
[----:B------:R-:W-:-:S05]  /*3300*/  IMAD R5, R4, UR7, R5 ;  /* 0x0000000704057c24 */ /* 0x000fca000f8e0205 */
[----:B------:R-:W-:-:S03]  /*3310*/  IADD3.X R17, R33, R17, R5, P1, !PT ;  /* 0x0000001121117210 */ /* 0x000fc60000ffe405 */
[----:B------:R-:W-:Y:S05]  /*3320*/  @P0 BRA `(.L_x_36) ;  /* 0x0000004400b80947 */ /* 0x000fea0003800000 */
[----:B------:R-:W0:Y:S01]  /*3330*/  LDC.64 R30, c[0x0][0x5c8] ;  /* 0x00017200ff1e7b82 */ /* 0x000e220000000a00 */
[----:B------:R-:W-:Y:S01]  /*3340*/  IMAD.WIDE R24, R6, 0x40, R14 ;  /* 0x0000004006187825 */ /* 0x000fe200078e020e */
[----:B------:R-:W-:Y:S01]  /*3350*/  ULDC.64 UR6, c[0x0][0x5c0] ;  /* 0x0001700000067ab9 */ /* 0x000fe20000000a00 */
[----:B------:R-:W-:Y:S02]  /*3360*/  BSSY B0, `(.L_x_36) ;  /* 0x000046a000007945 */ /* 0x000fe40003800000 */
[----:B------:R-:W-:-:S04]  /*3370*/  IMAD R6, R11, -0x2, R32 ;  /* 0xfffffffe0b067824 */ /* 0x000fc800078e0220 */
[----:B------:R-:W-:Y:S02]  /*3380*/  IMAD.IADD R6, R6, 0x1, -R29 ;  /* 0x0000000106067824 */ /* 0x000fe400078e0a1d */
[-C--:B0-----:R-:W-:Y:S02]  /*3390*/  IMAD R5, R25, R30.reuse, RZ ;  /* 0x0000001e19057224 */ /* 0x081fe400078e02ff */
[----:B------:R-:W-:-:S04]  /*33a0*/  IMAD.WIDE.U32 R16, R24, R30, R16 ;  /* 0x0000001e18107225 */ /* 0x000fc800078e0010 */
[----:B------:R-:W-:Y:S01]  /*33b0*/  IMAD R19, R24, R31, R5 ;  /* 0x0000001f18137224 */ /* 0x000fe200078e0205 */
[----:B------:R-:W-:Y:S02]  /*33c0*/  LEA R5, P0, R30, R16, 0x3 ;  /* 0x000000101e057211 */ /* 0x000fe400078018ff */
[----:B------:R-:W-:Y:S01]  /*33d0*/  IADD3 R18, P1, R16, UR6, RZ ;  /* 0x0000000610127c10 */ /* 0x000fe2000ff3e0ff */
[----:B------:R-:W-:Y:S01]  /*33e0*/  IMAD.IADD R19, R17, 0x1, R19 ;  /* 0x0000000111137824 */ /* 0x000fe200078e0213 */
[----:B------:R-:W-:-:S04]  /*33f0*/  IADD3 R16, P3, R5, UR6, RZ ;  /* 0x0000000605107c10 */ /* 0x000fc8000ff7e0ff */
[----:B------:R-:W-:Y:S01]  /*3400*/  LEA.HI.X R5, R30, R19, R31, 0x3, P0 ;  /* 0x000000131e057211 */ /* 0x000fe200000f1c1f */
[----:B------:R-:W-:Y:S01]  /*3410*/  IMAD.IADD R30, R13, 0x1, -R28 ;  /* 0x000000010d1e7824 */ /* 0x000fe200078e0a1c */
[----:B-----5:R-:W-:Y:S02]  /*3420*/  FSETP.NEU.AND P0, PT, R12, RZ, PT ;  /* 0x000000ff0c00720b */ /* 0x020fe40003f0d000 */
[----:B------:R-:W-:Y:S02]  /*3430*/  IADD3.X R19, R19, UR7, RZ, P1, !PT ;  /* 0x0000000713137c10 */ /* 0x000fe40008ffe4ff */
[----:B------:R-:W-:-:S09]  /*3440*/  IADD3.X R17, R5, UR7, RZ, P3, !PT ;  /* 0x0000000705117c10 */ /* 0x000fd20009ffe4ff */
[----:B------:R-:W-:Y:S05]  /*3450*/  @!P0 BRA `(.L_x_37) ;  /* 0x0000003400608947 */ /* 0x000fea0003800000 */
[----:B------:R-:W-:Y:S01]  /*3460*/  ULDC.64 UR6, c[0x0][0x5b8] ;  /* 0x00016e0000067ab9 */ /* 0x000fe20000000a00 */
[----:B------:R-:W-:Y:S01]  /*3470*/  ULDC.64 UR8, c[0x0][0x5a8] ;  /* 0x00016a0000087ab9 */ /* 0x000fe20000000a00 */
[----:B------:R-:W-:Y:S01]  /*3480*/  IMAD.WIDE.U32 R26, R4, UR6, R26 ;  /* 0x00000006041a7c25 */ /* 0x000fe2000f8e001a */
[----:B------:R-:W-:Y:S01]  /*3490*/  BSSY B1, `(.L_x_38) ;  /* 0x0000010000017945 */ /* 0x000fe20003800000 */
[----:B------:R-:W-:Y:S02]  /*34a0*/  PRMT R28, RZ, 0x7610, R28 ;  /* 0x00007610ff1c7816 */ /* 0x000fe4000000001c */
[----:B------:R-:W-:Y:S01]  /*34b0*/  IMAD R5, R34, UR6, RZ ;  /* 0x0000000622057c24 */ /* 0x000fe2000f8e02ff */
[----:B------:R-:W-:-:S03]  /*34c0*/  IADD3 R26, P0, R29, R26, RZ ;  /* 0x0000001a1d1a7210 */ /* 0x000fc60007f1e0ff */
[----:B------:R-:W-:Y:S01]  /*34d0*/  IMAD R5, R4, UR7, R5 ;  /* 0x0000000704057c24 */ /* 0x000fe2000f8e0205 */
[----:B------:R-:W-:Y:S02]  /*34e0*/  ULDC.64 UR6, c[0x0][0x5b0] ;  /* 0x00016c0000067ab9 */ /* 0x000fe40000000a00 */
[----:B------:R-:W-:Y:S02]  /*34f0*/  IMAD R29, R25, UR6, RZ ;  /* 0x00000006191d7c24 */ /* 0x000fe4000f8e02ff */
[----:B------:R-:W-:Y:S02]  /*3500*/  IADD3.X R27, R33, R27, R5, P0, !PT ;  /* 0x0000001b211b7210 */ /* 0x000fe400007fe405 */
[----:B------:R-:W-:Y:S01]  /*3510*/  ISETP.GE.AND P0, PT, R30, 0x1, PT ;  /* 0x000000011e00780c */ /* 0x000fe20003f06270 */
[C---:B------:R-:W-:Y:S02]  /*3520*/  IMAD R29, R24.reuse, UR7, R29 ;  /* 0x00000007181d7c24 */ /* 0x040fe4000f8e021d */
[----:B------:R-:W-:Y:S01]  /*3530*/  IMAD.WIDE.U32 R4, R24, UR6, R26 ;  /* 0x0000000618047c25 */ /* 0x000fe2000f8e001a */
[----:B------:R-:W-:-:S02]  /*3540*/  ISETP.LT.OR P4, PT, R6, 0x1, !P0 ;  /* 0x000000010600780c */ /* 0x000fc40004781670 */
[----:B------:R-:W-:-:S04]  /*3550*/  IADD3 R4, P1, R4, UR8, RZ ;  /* 0x0000000804047c10 */ /* 0x000fc8000ff3e0ff */
[----:B------:R-:W-:-:S07]  /*3560*/  IADD3.X R5, R5, UR9, R29, P1, !PT ;  /* 0x0000000905057c10 */ /* 0x000fce0008ffe41d */
[----:B------:R-:W-:Y:S05]  /*3570*/  @P4 BRA `(.L_x_39) ;  /* 0x0000000000044947 */ /* 0x000fea0003800000 */
[----:B------:R0:W5:Y:S02]  /*3580*/  LDG.E.U8 R28, desc[UR18][R4.64] ;  /* 0x00000012041c7981 */ /* 0x000164000c1e1100 */
.L_x_39:
[----:B------:R-:W-:Y:S05]  /*3590*/  BSYNC B1 ;  /* 0x0000000000017941 */ /* 0x000fea0003800000 */
.L_x_38:
[----:B-----5:R-:W-:Y:S01]  /*35a0*/  LOP3.LUT R28, R28, 0xff, RZ, 0xc0, !PT ;  /* 0x000000ff1c1c7812 */ /* 0x020fe200078ec0ff */
[----:B------:R-:W-:Y:S01]  /*35b0*/  BSSY B1, `(.L_x_40) ;  /* 0x000000b000017945 */ /* 0x000fe20003800000 */
[----:B------:R-:W-:Y:S02]  /*35c0*/  ISETP.LT.OR P3, PT, R6, 0x2, !P0 ;  /* 0x000000020600780c */ /* 0x000fe40004761670 */
[----:B------:R-:W-:-:S05]  /*35d0*/  F2FP.F16.E4M3.UNPACK_B R28, R28 ;  /* 0x0000001cff1c723e */ /* 0x000fca00020006ff */
[----:B------:R-:W-:-:S05]  /*35e0*/  HADD2.F32 R29, -RZ, R28.H0_H0 ;  /* 0x2000001cff1d7230 */ /* 0x000fca0000004100 */
[----:B------:R-:W-:-:S04]  /*35f0*/  FMUL R28, R29, R12 ;  /* 0x0000000c1d1c7220 */ /* 0x000fc80000400000 */
[----:B------:R-:W-:-:S05]  /*3600*/  FFMA R28, R149, R10, R28 ;  /* 0x0000000a951c7223 */ /* 0x000fca000000001c */
[----:B------:R-:W-:Y:S02]  /*3610*/  F2FP.SATFINITE.E4M3.F32.PACK_AB_MERGE_C R29, RZ, R28, RZ ;  /* 0x0000001cff1d723e */ /* 0x000fe400048070ff */
[----:B------:R-:W-:-:S03]  /*3620*/  PRMT R28, RZ, 0x7610, R28 ;  /* 0x00007610ff1c7816 */ /* 0x000fc6000000001c */
[----:B------:R1:W-:Y:S01]  /*3630*/  @!P4 STG.E.U8 desc[UR18][R18.64], R29 ;  /* 0x0000001d1200c986 */ /* 0x0003e2000c101112 */
[----:B------:R-:W-:Y:S05]  /*3640*/  @P3 BRA `(.L_x_41) ;  /* 0x0000000000043947 */ /* 0x000fea0003800000 */
[----:B------:R2:W5:Y:S02]  /*3650*/  LDG.E.U8 R28, desc[UR18][R4.64+0x1] ;  /* 0x00000112041c7981 */ /* 0x000564000c1e1100 */
.L_x_41:
[----:B------:R-:W-:Y:S05]  /*3660*/  BSYNC B1 ;  /* 0x0000000000017941 */ /* 0x000fea0003800000 */
.L_x_40:
[----:B-----5:R-:W-:Y:S01]  /*3670*/  LOP3.LUT R28, R28, 0xff, RZ, 0xc0, !PT ;  /* 0x000000ff1c1c7812 */ /* 0x020fe200078ec0ff */
[----:B------:R-:W-:Y:S01]  /*3680*/  BSSY B1, `(.L_x_42) ;  /* 0x0000013000017945 */ /* 0x000fe20003800000 */
[----:B------:R-:W-:Y:S02]  /*3690*/  IADD3 R31, P1, R24, 0x8, RZ ;  /* 0x00000008181f7810 */ /* 0x000fe40007f3e0ff */
[----:B------:R-:W-:-:S03]  /*36a0*/  F2FP.F16.E4M3.UNPACK_B R28, R28 ;  /* 0x0000001cff1c723e */ /* 0x000fc600020006ff */
[----:B------:R-:W-:Y:S01]  /*36b0*/  IMAD.X R24, RZ, RZ, R25, P1 ;  /* 0x000000ffff187224 */ /* 0x000fe200008e0619 */
[----:B------:R-:W-:Y:S01]  /*36c0*/  ISETP.GE.AND P1, PT, R30, 0x9, PT ;  /* 0x000000091e00780c */ /* 0x000fe20003f26270 */
[----:B-1----:R-:W-:Y:S02]  /*36d0*/  HADD2.F32 R29, -RZ, R28.H0_H0 ;  /* 0x2000001cff1d7230 */ /* 0x002fe40000004100 */
[----:B------:R-:W-:Y:S01]  /*36e0*/  IMAD R24, R24, UR6, RZ ;  /* 0x0000000618187c24 */ /* 0x000fe2000f8e02ff */
[----:B------:R-:W-:Y:S01]  /*36f0*/  ISETP.LT.OR P5, PT, R6, 0x1, !P1 ;  /* 0x000000010600780c */ /* 0x000fe20004fa1670 */
[----:B------:R-:W-:-:S04]  /*3700*/  IMAD.WIDE.U32 R26, R31, UR6, R26 ;  /* 0x000000061f1a7c25 */ /* 0x000fc8000f8e001a */
[----:B------:R-:W-:Y:S01]  /*3710*/  FMUL R29, R29, R12 ;  /* 0x0000000c1d1d7220 */ /* 0x000fe20000400000 */
[----:B------:R-:W-:-:S03]  /*3720*/  IMAD R31, R31, UR7, R24 ;  /* 0x000000071f1f7c24 */ /* 0x000fc6000f8e0218 */
[----:B------:R-:W-:Y:S01]  /*3730*/  FFMA R29, R144, R10, R29 ;  /* 0x0000000a901d7223 */ /* 0x000fe2000000001d */
[----:B------:R-:W-:Y:S02]  /*3740*/  IADD3 R24, P4, R26, UR8, RZ ;  /* 0x000000081a187c10 */ /* 0x000fe4000ff9e0ff */
[----:B------:R-:W-:Y:S02]  /*3750*/  PRMT R26, RZ, 0x7610, R26 ;  /* 0x00007610ff1a7816 */ /* 0x000fe4000000001a */
[----:B------:R-:W-:Y:S02]  /*3760*/  F2FP.SATFINITE.E4M3.F32.PACK_AB_MERGE_C R29, RZ, R29, RZ ;  /* 0x0000001dff1d723e */ /* 0x000fe400048070ff */
[----:B------:R-:W-:-:S03]  /*3770*/  IADD3.X R25, R27, UR9, R31, P4, !PT ;  /* 0x000000091b197c10 */ /* 0x000fc6000a7fe41f */
[----:B------:R1:W-:Y:S01]  /*3780*/  @!P3 STG.E.U8 desc[UR18][R18.64+0x1], R29 ;  /* 0x0000011d1200b986 */ /* 0x0003e2000c101112 */
[----:B------:R-:W-:Y:S05]  /*3790*/  @P5 BRA `(.L_x_43) ;  /* 0x0000000000045947 */ /* 0x000fea0003800000 */
[----:B------:R3:W5:Y:S02]  /*37a0*/  LDG.E.U8 R26, desc[UR18][R24.64] ;  /* 0x00000012181a7981 */ /* 0x000764000c1e1100 */
.L_x_43:
[----:B------:R-:W-:Y:S05]  /*37b0*/  BSYNC B1 ;  /* 0x0000000000017941 */ /* 0x000fea0003800000 */
.L_x_42:
        /* <DEDUP_REMOVED lines=12> */
.L_x_45:
[----:B------:R-:W-:Y:S05]  /*3880*/  BSYNC B1 ;  /* 0x0000000000017941 */ /* 0x000fea0003800000 */
.L_x_44:
[----:B-----5:R-:W-:Y:S01]  /*3890*/  LOP3.LUT R26, R26, 0xff, RZ, 0xc0, !PT ;  /* 0x000000ff1a1a7812 */ /* 0x020fe200078ec0ff */
[----:B------:R-:W-:Y:S01]  /*38a0*/  BSSY B1, `(.L_x_46) ;  /* 0x000000b000017945 */ /* 0x000fe20003800000 */
[----:B------:R-:W-:Y:S02]  /*38b0*/  ISETP.LT.OR P4, PT, R6, 0x9, !P0 ;  /* 0x000000090600780c */ /* 0x000fe40004781670 */
[----:B------:R-:W-:-:S05]  /*38c0*/  F2FP.F16.E4M3.UNPACK_B R26, R26 ;  /* 0x0000001aff1a723e */ /* 0x000fca00020006ff */
[----:B----4-:R-:W-:Y:S01]  /*38d0*/  HADD2.F32 R27, -RZ, R26.H0_H0 ;  /* 0x2000001aff1b7230 */ /* 0x010fe20000004100 */
[----:B------:R-:W-:-:S04]  /*38e0*/  PRMT R26, RZ, 0x7610, R26 ;  /* 0x00007610ff1a7816 */ /* 0x000fc8000000001a */
[----:B------:R-:W-:-:S04]  /*38f0*/  FMUL R27, R27, R12 ;  /* 0x0000000c1b1b7220 */ /* 0x000fc80000400000 */
[----:B------:R-:W-:-:S05]  /*3900*/  FFMA R27, R142, R10, R27 ;  /* 0x0000000a8e1b7223 */ /* 0x000fca000000001b */
[----:B------:R-:W-:-:S05]  /*3910*/  F2FP.SATFINITE.E4M3.F32.PACK_AB_MERGE_C R27, RZ, R27, RZ ;  /* 0x0000001bff1b723e */ /* 0x000fca00048070ff */
[----:B------:R4:W-:Y:S01]  /*3920*/  @!P3 STG.E.U8 desc[UR18][R16.64+0x1], R27 ;  /* 0x0000011b1000b986 */ /* 0x0009e2000c101112 */
[----:B------:R-:W-:Y:S05]  /*3930*/  @P4 BRA `(.L_x_47) ;  /* 0x0000000000044947 */ /* 0x000fea0003800000 */
[----:B------:R0:W5:Y:S02]  /*3940*/  LDG.E.U8 R26, desc[UR18][R4.64+0x8] ;  /* 0x00000812041a7981 */ /* 0x000164000c1e1100 */
.L_x_47:
[----:B------:R-:W-:Y:S05]  /*3950*/  BSYNC B1 ;  /* 0x0000000000017941 */ /* 0x000fea0003800000 */
.L_x_46:
[----:B-----5:R-:W-:Y:S01]  /*3960*/  LOP3.LUT R26, R26, 0xff, RZ, 0xc0, !PT ;  /* 0x000000ff1a1a7812 */ /* 0x020fe200078ec0ff */
[----:B------:R-:W-:Y:S01]  /*3970*/  BSSY B1, `(.L_x_48) ;  /* 0x000000b000017945 */ /* 0x000fe20003800000 */
[----:B------:R-:W-:Y:S02]  /*3980*/  ISETP.LT.OR P3, PT, R6, 0xa, !P0 ;  /* 0x0000000a0600780c */ /* 0x000fe40004761670 */
[----:B------:R-:W-:-:S05]  /*3990*/  F2FP.F16.E4M3.UNPACK_B R26, R26 ;  /* 0x0000001aff1a723e */ /* 0x000fca00020006ff */
[----:B----4-:R-:W-:-:S05]  /*39a0*/  HADD2.F32 R27, -RZ, R26.H0_H0 ;  /* 0x2000001aff1b7230 */ /* 0x010fca0000004100 */
[----:B------:R-:W-:-:S04]  /*39b0*/  FMUL R26, R27, R12 ;  /* 0x0000000c1b1a7220 */ /* 0x000fc80000400000 */
[----:B------:R-:W-:-:S05]  /*39c0*/  FFMA R26, R145, R10, R26 ;  /* 0x0000000a911a7223 */ /* 0x000fca000000001a */
[----:B------:R-:W-:Y:S02]  /*39d0*/  F2FP.SATFINITE.E4M3.F32.PACK_AB_MERGE_C R27, RZ, R26, RZ ;  /* 0x0000001aff1b723e */ /* 0x000fe400048070ff */
[----:B------:R-:W-:-:S03]  /*39e0*/  PRMT R26, RZ, 0x7610, R26 ;  /* 0x00007610ff1a7816 */ /* 0x000fc6000000001a */
[----:B------:R4:W-:Y:S01]  /*39f0*/  @!P4 STG.E.U8 desc[UR18][R18.64+0x8], R27 ;  /* 0x0000081b1200c986 */ /* 0x0009e2000c101112 */
[----:B------:R-:W-:Y:S05]  /*3a00*/  @P3 BRA `(.L_x_49) ;  /* 0x0000000000043947 */ /* 0x000fea0003800000 */
[----:B------:R0:W5:Y:S02]  /*3a10*/  LDG.E.U8 R26, desc[UR18][R4.64+0x9] ;  /* 0x00000912041a7981 */ /* 0x000164000c1e1100 */
.L_x_49:
[----:B------:R-:W-:Y:S05]  /*3a20*/  BSYNC B1 ;  /* 0x0000000000017941 */ /* 0x000fea0003800000 */
.L_x_48:
        /* <DEDUP_REMOVED lines=12> */
.L_x_51:
[----:B------:R-:W-:Y:S05]  /*3af0*/  BSYNC B1 ;  /* 0x0000000000017941 */ /* 0x000fea0003800000 */
.L_x_50:
        /* <DEDUP_REMOVED lines=12> */
.L_x_53:
[----:B------:R-:W-:Y:S05]  /*3bc0*/  BSYNC B1 ;  /* 0x0000000000017941 */ /* 0x000fea0003800000 */
.L_x_52:
        /* <DEDUP_REMOVED lines=12> */
.L_x_55:
[----:B------:R-:W-:Y:S05]  /*3c90*/  BSYNC B1 ;  /* 0x0000000000017941 */ /* 0x000fea0003800000 */
.L_x_54:
        /* <DEDUP_REMOVED lines=12> */
.L_x_57:
[----:B------:R-:W-:Y:S05]  /*3d60*/  BSYNC B1 ;  /* 0x0000000000017941 */ /* 0x000fea0003800000 */
.L_x_56:
        /* <DEDUP_REMOVED lines=12> */
.L_x_59:
[----:B------:R-:W-:Y:S05]  /*3e30*/  BSYNC B1 ;  /* 0x0000000000017941 */ /* 0x000fea0003800000 */
.L_x_58:
        /* <DEDUP_REMOVED lines=12> */
.L_x_61:
[----:B------:R-:W-:Y:S05]  /*3f00*/  BSYNC B1 ;  /* 0x0000000000017941 */ /* 0x000fea0003800000 */
.L_x_60:
        /* <DEDUP_REMOVED lines=12> */
.L_x_63:
[----:B------:R-:W-:Y:S05]  /*3fd0*/  BSYNC B1 ;  /* 0x0000000000017941 */ /* 0x000fea0003800000 */
.L_x_62:
        /* <DEDUP_REMOVED lines=12> */
.L_x_65:
[----:B------:R-:W-:Y:S05]  /*40a0*/  BSYNC B1 ;  /* 0x0000000000017941 */ /* 0x000fea0003800000 */
.L_x_64:
        /* <DEDUP_REMOVED lines=12> */
.L_x_67:
[----:B------:R-:W-:Y:S05]  /*4170*/  BSYNC B1 ;  /* 0x0000000000017941 */ /* 0x000fea0003800000 */
.L_x_66:
        /* <DEDUP_REMOVED lines=12> */
.L_x_69:
[----:B------:R-:W-:Y:S05]  /*4240*/  BSYNC B1 ;  /* 0x0000000000017941 */ /* 0x000fea0003800000 */
.L_x_68:
        /* <DEDUP_REMOVED lines=12> */
.L_x_71:
[----:B------:R-:W-:Y:S05]  /*4310*/  BSYNC B1 ;  /* 0x0000000000017941 */ /* 0x000fea0003800000 */
.L_x_70:
        /* <DEDUP_REMOVED lines=12> */
.L_x_73:
[----:B------:R-:W-:Y:S05]  /*43e0*/  BSYNC B1 ;  /* 0x0000000000017941 */ /* 0x000fea0003800000 */
.L_x_72:
        /* <DEDUP_REMOVED lines=12> */
.L_x_75:
[----:B------:R-:W-:Y:S05]  /*44b0*/  BSYNC B1 ;  /* 0x0000000000017941 */ /* 0x000fea0003800000 */
.L_x_74:
        /* <DEDUP_REMOVED lines=12> */
.L_x_77:
[----:B------:R-:W-:Y:S05]  /*4580*/  BSYNC B1 ;  /* 0x0000000000017941 */ /* 0x000fea0003800000 */
.L_x_76:
        /* <DEDUP_REMOVED lines=12> */
.L_x_79:
[----:B------:R-:W-:Y:S05]  /*4650*/  BSYNC B1 ;  /* 0x0000000000017941 */ /* 0x000fea0003800000 */
.L_x_78:
        /* <DEDUP_REMOVED lines=12> */
.L_x_81:
[----:B------:R-:W-:Y:S05]  /*4720*/  BSYNC B1 ;  /* 0x0000000000017941 */ /* 0x000fea0003800000 */
.L_x_80:
        /* <DEDUP_REMOVED lines=12> */
.L_x_83:
[----:B------:R-:W-:Y:S05]  /*47f0*/  BSYNC B1 ;  /* 0x0000000000017941 */ /* 0x000fea0003800000 */
.L_x_82:
        /* <DEDUP_REMOVED lines=12> */
.L_x_85:
[----:B------:R-:W-:Y:S05]  /*48c0*/  BSYNC B1 ;  /* 0x0000000000017941 */ /* 0x000fea0003800000 */
.L_x_84:
        /* <DEDUP_REMOVED lines=12> */
.L_x_87:
[----:B------:R-:W-:Y:S05]  /*4990*/  BSYNC B1 ;  /* 0x0000000000017941 */ /* 0x000fea0003800000 */
.L_x_86:
        /* <DEDUP_REMOVED lines=12> */
.L_x_89:
[----:B------:R-:W-:Y:S05]  /*4a60*/  BSYNC B1 ;  /* 0x0000000000017941 */ /* 0x000fea0003800000 */
.L_x_88:
        /* <DEDUP_REMOVED lines=12> */
.L_x_91:
[----:B------:R-:W-:Y:S05]  /*4b30*/  BSYNC B1 ;  /* 0x0000000000017941 */ /* 0x000fea0003800000 */
.L_x_90:
        /* <DEDUP_REMOVED lines=12> */
.L_x_93:
[----:B------:R-:W-:Y:S05]  /*4c00*/  BSYNC B1 ;  /* 0x0000000000017941 */ /* 0x000fea0003800000 */
.L_x_92:
        /* <DEDUP_REMOVED lines=12> */
.L_x_95:
[----:B------:R-:W-:Y:S05]  /*4cd0*/  BSYNC B1 ;  /* 0x0000000000017941 */ /* 0x000fea0003800000 */
.L_x_94:
        /* <DEDUP_REMOVED lines=12> */
.L_x_97:
[----:B------:R-:W-:Y:S05]  /*4da0*/  BSYNC B1 ;  /* 0x0000000000017941 */ /* 0x000fea0003800000 */
.L_x_96:
        /* <DEDUP_REMOVED lines=12> */
.L_x_99:
[----:B------:R-:W-:Y:S05]  /*4e70*/  BSYNC B1 ;  /* 0x0000000000017941 */ /* 0x000fea0003800000 */
.L_x_98:
        /* <DEDUP_REMOVED lines=12> */
.L_x_101:
[----:B------:R-:W-:Y:S05]  /*4f40*/  BSYNC B1 ;  /* 0x0000000000017941 */ /* 0x000fea0003800000 */
.L_x_100:
        /* <DEDUP_REMOVED lines=12> */
.L_x_103:
[----:B------:R-:W-:Y:S05]  /*5010*/  BSYNC B1 ;  /* 0x0000000000017941 */ /* 0x000fea0003800000 */
.L_x_102:
        /* <DEDUP_REMOVED lines=12> */
.L_x_105:
[----:B------:R-:W-:Y:S05]  /*50e0*/  BSYNC B1 ;  /* 0x0000000000017941 */ /* 0x000fea0003800000 */
.L_x_104:
        /* <DEDUP_REMOVED lines=12> */
.L_x_107:
[----:B------:R-:W-:Y:S05]  /*51b0*/  BSYNC B1 ;  /* 0x0000000000017941 */ /* 0x000fea0003800000 */
.L_x_106:
        /* <DEDUP_REMOVED lines=12> */
.L_x_109:
[----:B------:R-:W-:Y:S05]  /*5280*/  BSYNC B1 ;  /* 0x0000000000017941 */ /* 0x000fea0003800000 */
.L_x_108:
        /* <DEDUP_REMOVED lines=12> */
.L_x_111:
[----:B------:R-:W-:Y:S05]  /*5350*/  BSYNC B1 ;  /* 0x0000000000017941 */ /* 0x000fea0003800000 */
.L_x_110:
        /* <DEDUP_REMOVED lines=12> */
.L_x_113:
[----:B------:R-:W-:Y:S05]  /*5420*/  BSYNC B1 ;  /* 0x0000000000017941 */ /* 0x000fea0003800000 */
.L_x_112:
        /* <DEDUP_REMOVED lines=12> */
.L_x_115:
[----:B------:R-:W-:Y:S05]  /*54f0*/  BSYNC B1 ;  /* 0x0000000000017941 */ /* 0x000fea0003800000 */
.L_x_114:
        /* <DEDUP_REMOVED lines=12> */
.L_x_117:
[----:B------:R-:W-:Y:S05]  /*55c0*/  BSYNC B1 ;  /* 0x0000000000017941 */ /* 0x000fea0003800000 */
.L_x_116:
        /* <DEDUP_REMOVED lines=12> */
.L_x_119:
[----:B------:R-:W-:Y:S05]  /*5690*/  BSYNC B1 ;  /* 0x0000000000017941 */ /* 0x000fea0003800000 */
.L_x_118:
        /* <DEDUP_REMOVED lines=12> */
.L_x_121:
[----:B------:R-:W-:Y:S05]  /*5760*/  BSYNC B1 ;  /* 0x0000000000017941 */ /* 0x000fea0003800000 */
.L_x_120:
        /* <DEDUP_REMOVED lines=12> */
.L_x_123:
[----:B------:R-:W-:Y:S05]  /*5830*/  BSYNC B1 ;  /* 0x0000000000017941 */ /* 0x000fea0003800000 */
.L_x_122:
        /* <DEDUP_REMOVED lines=12> */
.L_x_125:
[----:B------:R-:W-:Y:S05]  /*5900*/  BSYNC B1 ;  /* 0x0000000000017941 */ /* 0x000fea0003800000 */
.L_x_124:
        /* <DEDUP_REMOVED lines=12> */
.L_x_127:
[----:B------:R-:W-:Y:S05]  /*59d0*/  BSYNC B1 ;  /* 0x0000000000017941 */ /* 0x000fea0003800000 */
.L_x_126:
        /* <DEDUP_REMOVED lines=12> */
.L_x_129:
[----:B------:R-:W-:Y:S05]  /*5aa0*/  BSYNC B1 ;  /* 0x0000000000017941 */ /* 0x000fea0003800000 */
.L_x_128:
        /* <DEDUP_REMOVED lines=12> */
.L_x_131:
[----:B------:R-:W-:Y:S05]  /*5b70*/  BSYNC B1 ;  /* 0x0000000000017941 */ /* 0x000fea0003800000 */
.L_x_130:
        /* <DEDUP_REMOVED lines=12> */
.L_x_133:
[----:B------:R-:W-:Y:S05]  /*5c40*/  BSYNC B1 ;  /* 0x0000000000017941 */ /* 0x000fea0003800000 */
.L_x_132:
        /* <DEDUP_REMOVED lines=12> */
.L_x_135:
[----:B------:R-:W-:Y:S05]  /*5d10*/  BSYNC B1 ;  /* 0x0000000000017941 */ /* 0x000fea0003800000 */
.L_x_134:
        /* <DEDUP_REMOVED lines=12> */
.L_x_137:
[----:B------:R-:W-:Y:S05]  /*5de0*/  BSYNC B1 ;  /* 0x0000000000017941 */ /* 0x000fea0003800000 */
.L_x_136:
        /* <DEDUP_REMOVED lines=12> */
.L_x_139:
[----:B------:R-:W-:Y:S05]  /*5eb0*/  BSYNC B1 ;  /* 0x0000000000017941 */ /* 0x000fea0003800000 */
.L_x_138:
        /* <DEDUP_REMOVED lines=12> */
.L_x_141:
[----:B------:R-:W-:Y:S05]  /*5f80*/  BSYNC B1 ;  /* 0x0000000000017941 */ /* 0x000fea0003800000 */
.L_x_140:
        /* <DEDUP_REMOVED lines=12> */
.L_x_143:
[----:B------:R-:W-:Y:S05]  /*6050*/  BSYNC B1 ;  /* 0x0000000000017941 */ /* 0x000fea0003800000 */
.L_x_142:
        /* <DEDUP_REMOVED lines=12> */
.L_x_145:
[----:B------:R-:W-:Y:S05]  /*6120*/  BSYNC B1 ;  /* 0x0000000000017941 */ /* 0x000fea0003800000 */
.L_x_144:
        /* <DEDUP_REMOVED lines=12> */
.L_x_147:
[----:B------:R-:W-:Y:S05]  /*61f0*/  BSYNC B1 ;  /* 0x0000000000017941 */ /* 0x000fea0003800000 */
.L_x_146:
        /* <DEDUP_REMOVED lines=12> */
.L_x_149:
[----:B------:R-:W-:Y:S05]  /*62c0*/  BSYNC B1 ;  /* 0x0000000000017941 */ /* 0x000fea0003800000 */
.L_x_148:
        /* <DEDUP_REMOVED lines=12> */
.L_x_151:
[----:B------:R-:W-:Y:S05]  /*6390*/  BSYNC B1 ;  /* 0x0000000000017941 */ /* 0x000fea0003800000 */
.L_x_150:
        /* <DEDUP_REMOVED lines=12> */
.L_x_153:
[----:B------:R-:W-:Y:S05]  /*6460*/  BSYNC B1 ;  /* 0x0000000000017941 */ /* 0x000fea0003800000 */
.L_x_152:
        /* <DEDUP_REMOVED lines=12> */
.L_x_155:
[----:B------:R-:W-:Y:S05]  /*6530*/  BSYNC B1 ;  /* 0x0000000000017941 */ /* 0x000fea0003800000 */
.L_x_154:
        /* <DEDUP_REMOVED lines=12> */
.L_x_157:
[----:B------:R-:W-:Y:S05]  /*6600*/  BSYNC B1 ;  /* 0x0000000000017941 */ /* 0x000fea0003800000 */
.L_x_156:
        /* <DEDUP_REMOVED lines=12> */
.L_x_159:
[----:B------:R-:W-:Y:S05]  /*66d0*/  BSYNC B1 ;  /* 0x0000000000017941 */ /* 0x000fea0003800000 */
.L_x_158:
[----:B-----5:R-:W-:Y:S01]  /*66e0*/  LOP3.LUT R26, R26, 0xff, RZ, 0xc0, !PT ;  /* 0x000000ff1a1a7812 */ /* 0x020fe200078ec0ff */
[----:B------:R-:W-:Y:S01]  /*66f0*/  BSSY B1, `(.L_x_160) ;  /* 0x000000b000017945 */ /* 0x000fe20003800000 */
[----:B------:R-:W-:Y:S02]  /*6700*/  ISETP.LT.OR P0, PT, R6, 0x7a, !P0 ;  /* 0x0000007a0600780c */ /* 0x000fe40004701670 */
[----:B------:R-:W-:-:S05]  /*6710*/  F2FP.F16.E4M3.UNPACK_B R26, R26 ;  /* 0x0000001aff1a723e */ /* 0x000fca00020006ff */
[----:B----4-:R-:W-:-:S05]  /*6720*/  HADD2.F32 R27, -RZ, R26.H0_H0 ;  /* 0x2000001aff1b7230 */ /* 0x010fca0000004100 */
[----:B------:R-:W-:-:S04]  /*6730*/  FMUL R26, R27, R12 ;  /* 0x0000000c1b1a7220 */ /* 0x000fc80000400000 */
[----:B------:R-:W-:Y:S01]  /*6740*/  FFMA R26, R21, R10, R26 ;  /* 0x0000000a151a7223 */ /* 0x000fe2000000001a */
[----:B------:R-:W-:-:S04]  /*6750*/  PRMT R21, RZ, 0x7610, R21 ;  /* 0x00007610ff157816 */ /* 0x000fc80000000015 */
[----:B------:R-:W-:-:S05]  /*6760*/  F2FP.SATFINITE.E4M3.F32.PACK_AB_MERGE_C R27, RZ, R26, RZ ;  /* 0x0000001aff1b723e */ /* 0x000fca00048070ff */
[----:B------:R4:W-:Y:S01]  /*6770*/  @!P4 STG.E.U8 desc[UR18][R18.64+0x78], R27 ;  /* 0x0000781b1200c986 */ /* 0x0009e2000c101112 */
[----:B------:R-:W-:Y:S05]  /*6780*/  @P0 BRA `(.L_x_161) ;  /* 0x0000000000040947 */ /* 0x000fea0003800000 */
[----:B------:R0:W5:Y:S02]  /*6790*/  LDG.E.U8 R21, desc[UR18][R4.64+0x79] ;  /* 0x0000791204157981 */ /* 0x000164000c1e1100 */
.L_x_161:
[----:B------:R-:W-:Y:S05]  /*67a0*/  BSYNC B1 ;  /* 0x0000000000017941 */ /* 0x000fea0003800000 */
.L_x_160:
[----:B-----5:R-:W-:Y:S01]  /*67b0*/  LOP3.LUT R21, R21, 0xff, RZ, 0xc0, !PT ;  /* 0x000000ff15157812 */ /* 0x020fe200078ec0ff */
[----:B------:R-:W-:Y:S01]  /*67c0*/  BSSY B1, `(.L_x_162) ;  /* 0x000000b000017945 */ /* 0x000fe20003800000 */
[----:B------:R-:W-:Y:S02]  /*67d0*/  ISETP.LT.OR P3, PT, R6, 0x79, !P1 ;  /* 0x000000790600780c */ /* 0x000fe40004f61670 */
[----:B------:R-:W-:Y:S02]  /*67e0*/  F2FP.F16.E4M3.UNPACK_B R21, R21 ;  /* 0x00000015ff15723e */ /* 0x000fe400020006ff */
[----:B0-2---:R-:W-:-:S03]  /*67f0*/  PRMT R4, RZ, 0x7610, R4 ;  /* 0x00007610ff047816 */ /* 0x005fc60000000004 */
[----:B------:R-:W-:-:S05]  /*6800*/  HADD2.F32 R21, -RZ, R21.H0_H0 ;  /* 0x20000015ff157230 */ /* 0x000fca0000004100 */
[----:B------:R-:W-:-:S04]  /*6810*/  FMUL R21, R21, R12 ;  /* 0x0000000c15157220 */ /* 0x000fc80000400000 */
[----:B------:R-:W-:-:S05]  /*6820*/  FFMA R21, R20, R10, R21 ;  /* 0x0000000a14157223 */ /* 0x000fca0000000015 */
[----:B------:R-:W-:-:S05]  /*6830*/  F2FP.SATFINITE.E4M3.F32.PACK_AB_MERGE_C R21, RZ, R21, RZ ;  /* 0x00000015ff15723e */ /* 0x000fca00048070ff */
[----:B------:R0:W-:Y:S01]  /*6840*/  @!P0 STG.E.U8 desc[UR18][R18.64+0x79], R21 ;  /* 0x0000791512008986 */ /* 0x0001e2000c101112 */
[----:B------:R-:W-:Y:S05]  /*6850*/  @P3 BRA `(.L_x_163) ;  /* 0x0000000000043947 */ /* 0x000fea0003800000 */
[----:B------:R2:W5:Y:S02]  /*6860*/  LDG.E.U8 R4, desc[UR18][R24.64+0x78] ;  /* 0x0000781218047981 */ /* 0x000564000c1e1100 */
.L_x_163:
[----:B------:R-:W-:Y:S05]  /*6870*/  BSYNC B1 ;  /* 0x0000000000017941 */ /* 0x000fea0003800000 */
.L_x_162:
        /* <DEDUP_REMOVED lines=12> */
.L_x_165:
[----:B------:R-:W-:Y:S05]  /*6940*/  BSYNC B1 ;  /* 0x0000000000017941 */ /* 0x000fea0003800000 */
.L_x_164:
[----:B------:R-:W-:Y:S05]  /*6950*/  @P1 BRA `(.L_x_166) ;  /* 0x0000001000281947 */ /* 0x000fea0003800000 */
[----:B-----5:R-:W-:-:S04]  /*6960*/  LOP3.LUT R4, R4, 0xff, RZ, 0xc0, !PT ;  /* 0x000000ff04047812 */ /* 0x020fc800078ec0ff */
[----:B------:R-:W-:-:S05]  /*6970*/  F2FP.F16.E4M3.UNPACK_B R4, R4 ;  /* 0x00000004ff04723e */ /* 0x000fca00020006ff */
[----:B0-----:R-:W-:-:S05]  /*6980*/  HADD2.F32 R5, -RZ, R4.H0_H0 ;  /* 0x20000004ff057230 */ /* 0x001fca0000004100 */
[----:B------:R-:W-:-:S04]  /*6990*/  FMUL R5, R5, R12 ;  /* 0x0000000c05057220 */ /* 0x000fc80000400000 */
[----:B------:R-:W-:-:S05]  /*69a0*/  FFMA R5, R22, R10, R5 ;  /* 0x0000000a16057223 */ /* 0x000fca0000000005 */
[----:B------:R-:W-:-:S05]  /*69b0*/  F2FP.SATFINITE.E4M3.F32.PACK_AB_MERGE_C R5, RZ, R5, RZ ;  /* 0x00000005ff05723e */ /* 0x000fca00048070ff */
[----:B------:R0:W-:Y:S01]  /*69c0*/  STG.E.U8 desc[UR18][R16.64+0x79], R5 ;  /* 0x0000790510007986 */ /* 0x0001e2000c101112 */
[----:B------:R-:W-:Y:S05]  /*69d0*/  BRA `(.L_x_166) ;  /* 0x0000001000087947 */ /* 0x000fea0003800000 */
.L_x_37:
[----:B------:R-:W-:Y:S01]  /*69e0*/  ISETP.GE.AND P1, PT, R30, 0x1, PT ;  /* 0x000000011e00780c */ /* 0x000fe20003f26270 */
[-C--:B------:R-:W-:Y:S01]  /*69f0*/  FMUL R149, R149, R10.reuse ;  /* 0x0000000a95957220 */ /* 0x080fe20000400000 */
[-C--:B------:R-:W-:Y:S01]  /*6a00*/  FMUL R144, R144, R10.reuse ;  /* 0x0000000a90907220 */ /* 0x080fe20000400000 */
[----:B------:R-:W-:Y:S01]  /*6a10*/  ISETP.GE.AND P0, PT, R30, 0x9, PT ;  /* 0x000000091e00780c */ /* 0x000fe20003f06270 */
[-C--:B------:R-:W-:Y:S01]  /*6a20*/  FMUL R147, R147, R10.reuse ;  /* 0x0000000a93937220 */ /* 0x080fe20000400000 */
[----:B------:R-:W-:Y:S01]  /*6a30*/  ISETP.LT.OR P4, PT, R6, 0x1, !P1 ;  /* 0x000000010600780c */ /* 0x000fe20004f81670 */
[-C--:B------:R-:W-:Y:S01]  /*6a40*/  FMUL R142, R142, R10.reuse ;  /* 0x0000000a8e8e7220 */ /* 0x080fe20000400000 */
[----:B------:R-:W-:Y:S01]  /*6a50*/  ISETP.LT.OR P5, PT, R6, 0x2, !P1 ;  /* 0x000000020600780c */ /* 0x000fe20004fa1670 */
[-C--:B------:R-:W-:Y:S01]  /*6a60*/  FMUL R145, R145, R10.reuse ;  /* 0x0000000a91917220 */ /* 0x080fe20000400000 */
[----:B------:R-:W-:Y:S01]  /*6a70*/  F2FP.SATFINITE.E4M3.F32.PACK_AB_MERGE_C R149, RZ, R149, RZ ;  /* 0x00000095ff95723e */ /* 0x000fe200048070ff */
[----:B------:R-:W-:Y:S01]  /*6a80*/  FMUL R140, R140, R10 ;  /* 0x0000000a8c8c7220 */ /* 0x000fe20000400000 */
[----:B------:R-:W-:Y:S01]  /*6a90*/  F2FP.SATFINITE.E4M3.F32.PACK_AB_MERGE_C R5, RZ, R144, RZ ;  /* 0x00000090ff05723e */ /* 0x000fe200048070ff */
[-C--:B------:R-:W-:Y:S01]  /*6aa0*/  FMUL R143, R143, R10.reuse ;  /* 0x0000000a8f8f7220 */ /* 0x080fe20000400000 */
[----:B------:R-:W-:Y:S01]  /*6ab0*/  ISETP.LT.OR P3, PT, R6, 0x1, !P0 ;  /* 0x000000010600780c */ /* 0x000fe20004761670 */
[-C--:B------:R-:W-:Y:S01]  /*6ac0*/  FMUL R138, R138, R10.reuse ;  /* 0x0000000a8a8a7220 */ /* 0x080fe20000400000 */
[C---:B------:R-:W-:Y:S01]  /*6ad0*/  ISETP.LT.OR P6, PT, R6.reuse, 0xa, !P1 ;  /* 0x0000000a0600780c */ /* 0x040fe20004fc1670 */
[-C--:B------:R-:W-:Y:S01]  /*6ae0*/  FMUL R141, R141, R10.reuse ;  /* 0x0000000a8d8d7220 */ /* 0x080fe20000400000 */
[----:B------:R-:W-:Y:S01]  /*6af0*/  F2FP.SATFINITE.E4M3.F32.PACK_AB_MERGE_C R147, RZ, R147, RZ ;  /* 0x00000093ff93723e */ /* 0x000fe200048070ff */
[----:B------:R-:W-:Y:S01]  /*6b00*/  @!P4 STG.E.U8 desc[UR18][R18.64], R149 ;  /* 0x000000951200c986 */ /* 0x000fe2000c101112 */
[----:B------:R-:W-:Y:S01]  /*6b10*/  ISETP.LT.OR P4, PT, R6, 0x2, !P0 ;  /* 0x000000020600780c */ /* 0x000fe20004781670 */
[----:B------:R-:W-:Y:S01]  /*6b20*/  FMUL R136, R136, R10 ;  /* 0x0000000a88887220 */ /* 0x000fe20000400000 */
[----:B------:R-:W-:Y:S01]  /*6b30*/  F2FP.SATFINITE.E4M3.F32.PACK_AB_MERGE_C R25, RZ, R142, RZ ;  /* 0x0000008eff19723e */ /* 0x000fe200048070ff */
[----:B------:R0:W-:Y:S01]  /*6b40*/  @!P5 STG.E.U8 desc[UR18][R18.64+0x1], R5 ;  /* 0x000001051200d986 */ /* 0x0001e2000c101112 */
[C---:B------:R-:W-:Y:S01]  /*6b50*/  ISETP.LT.OR P5, PT, R6.reuse, 0x9, !P1 ;  /* 0x000000090600780c */ /* 0x040fe20004fa1670 */
[-C--:B------:R-:W-:Y:S01]  /*6b60*/  FMUL R139, R139, R10.reuse ;  /* 0x0000000a8b8b7220 */ /* 0x080fe20000400000 */
[----:B------:R-:W-:Y:S01]  /*6b70*/  F2FP.SATFINITE.E4M3.F32.PACK_AB_MERGE_C R145, RZ, R145, RZ ;  /* 0x00000091ff91723e */ /* 0x000fe200048070ff */
[----:B------:R-:W-:Y:S01]  /*6b80*/  @!P3 STG.E.U8 desc[UR18][R16.64], R147 ;  /* 0x000000931000b986 */ /* 0x000fe2000c101112 */
[----:B------:R-:W-:Y:S01]  /*6b90*/  ISETP.LT.OR P3, PT, R6, 0x9, !P0 ;  /* 0x000000090600780c */ /* 0x000fe20004761670 */
[-C--:B------:R-:W-:Y:S01]  /*6ba0*/  FMUL R134, R134, R10.reuse ;  /* 0x0000000a86867220 */ /* 0x080fe20000400000 */
[----:B------:R-:W-:Y:S01]  /*6bb0*/  F2FP.SATFINITE.E4M3.F32.PACK_AB_MERGE_C R143, RZ, R143, RZ ;  /* 0x0000008fff8f723e */ /* 0x000fe200048070ff */
[-C--:B------:R-:W-:Y:S01]  /*6bc0*/  FMUL R137, R137, R10.reuse ;  /* 0x0000000a89897220 */ /* 0x080fe20000400000 */
[----:B------:R-:W-:Y:S01]  /*6bd0*/  F2FP.SATFINITE.E4M3.F32.PACK_AB_MERGE_C R141, RZ, R141, RZ ;  /* 0x0000008dff8d723e */ /* 0x000fe200048070ff */
[----:B------:R1:W-:Y:S01]  /*6be0*/  @!P4 STG.E.U8 desc[UR18][R16.64+0x1], R25 ;  /* 0x000001191000c986 */ /* 0x0003e2000c101112 */
[----:B------:R-:W-:Y:S01]  /*6bf0*/  ISETP.LT.OR P4, PT, R6, 0xa, !P0 ;  /* 0x0000000a0600780c */ /* 0x000fe20004781670 */
[----:B------:R-:W-:Y:S01]  /*6c00*/  FMUL R132, R132, R10 ;  /* 0x0000000a84847220 */ /* 0x000fe20000400000 */
[----:B0-----:R-:W-:Y:S01]  /*6c10*/  F2FP.SATFINITE.E4M3.F32.PACK_AB_MERGE_C R5, RZ, R140, RZ ;  /* 0x0000008cff05723e */ /* 0x001fe200048070ff */
[----:B------:R-:W-:Y:S01]  /*6c20*/  @!P5 STG.E.U8 desc[UR18][R18.64+0x8], R145 ;  /* 0x000008911200d986 */ /* 0x000fe2000c101112 */
[C---:B------:R-:W-:Y:S01]  /*6c30*/  ISETP.LT.OR P5, PT, R6.reuse, 0x11, !P1 ;  /* 0x000000110600780c */ /* 0x040fe20004fa1670 */
[-C--:B------:R-:W-:Y:S01]  /*6c40*/  FMUL R135, R135, R10.reuse ;  /* 0x0000000a87877220 */ /* 0x080fe20000400000 */
[----:B------:R-:W-:Y:S01]  /*6c50*/  F2FP.SATFINITE.E4M3.F32.PACK_AB_MERGE_C R139, RZ, R139, RZ ;  /* 0x0000008bff8b723e */ /* 0x000fe200048070ff */
[----:B------:R0:W-:Y:S01]  /*6c60*/  @!P6 STG.E.U8 desc[UR18][R18.64+0x9], R5 ;  /* 0x000009051200e986 */ /* 0x0001e2000c101112 */
[----:B------:R-:W-:Y:S01]  /*6c70*/  ISETP.LT.OR P6, PT, R6, 0x12, !P1 ;  /* 0x000000120600780c */ /* 0x000fe20004fc1670 */
[----:B------:R-:W-:Y:S01]  /*6c80*/  FMUL R130, R130, R10 ;  /* 0x0000000a82827220 */ /* 0x000fe20000400000 */
[----:B------:R-:W-:Y:S01]  /*6c90*/  F2FP.SATFINITE.E4M3.F32.PACK_AB_MERGE_C R137, RZ, R137, RZ ;  /* 0x00000089ff89723e */ /* 0x000fe200048070ff */
[----:B------:R-:W-:Y:S01]  /*6ca0*/  @!P3 STG.E.U8 desc[UR18][R16.64+0x8], R143 ;  /* 0x0000088f1000b986 */ /* 0x000fe2000c101112 */
[----:B-1----:R-:W-:Y:S01]  /*6cb0*/  F2FP.SATFINITE.E4M3.F32.PACK_AB_MERGE_C R25, RZ, R138, RZ ;  /* 0x0000008aff19723e */ /* 0x002fe200048070ff */
[-C--:B------:R-:W-:Y:S01]  /*6cc0*/  FMUL R133, R133, R10.reuse ;  /* 0x0000000a85857220 */ /* 0x080fe20000400000 */
[----:B------:R-:W-:Y:S01]  /*6cd0*/  ISETP.LT.OR P3, PT, R6, 0x11, !P0 ;  /* 0x000000110600780c */ /* 0x000fe20004761670 */
[-C--:B------:R-:W-:Y:S01]  /*6ce0*/  FMUL R128, R128, R10.reuse ;  /* 0x0000000a80807220 */ /* 0x080fe20000400000 */
[----:B------:R-:W-:Y:S01]  /*6cf0*/  F2FP.SATFINITE.E4M3.F32.PACK_AB_MERGE_C R135, RZ, R135, RZ ;  /* 0x00000087ff87723e */ /* 0x000fe200048070ff */
[----:B------:R1:W-:Y:S01]  /*6d00*/  @!P4 STG.E.U8 desc[UR18][R16.64+0x9], R25 ;  /* 0x000009191000c986 */ /* 0x0003e2000c101112 */
[C---:B------:R-:W-:Y:S01]  /*6d10*/  ISETP.LT.OR P4, PT, R6.reuse, 0x12, !P0 ;  /* 0x000000120600780c */ /* 0x040fe20004781670 */
[----:B------:R-:W-:Y:S01]  /*6d20*/  FMUL R131, R131, R10 ;  /* 0x0000000a83837220 */ /* 0x000fe20000400000 */
[----:B0-----:R-:W-:Y:S01]  /*6d30*/  F2FP.SATFINITE.E4M3.F32.PACK_AB_MERGE_C R5, RZ, R136, RZ ;  /* 0x00000088ff05723e */ /* 0x001fe200048070ff */
[----:B------:R-:W-:Y:S01]  /*6d40*/  @!P5 STG.E.U8 desc[UR18][R18.64+0x10], R141 ;  /* 0x0000108d1200d986 */ /* 0x000fe2000c101112 */
[----:B------:R-:W-:Y:S01]  /*6d50*/  ISETP.LT.OR P5, PT, R6, 0x19, !P1 ;  /* 0x000000190600780c */ /* 0x000fe20004fa1670 */
[-C--:B------:R-:W-:Y:S01]  /*6d60*/  FMUL R126, R126, R10.reuse ;  /* 0x0000000a7e7e7220 */ /* 0x080fe20000400000 */
[----:B------:R-:W-:Y:S01]  /*6d70*/  F2FP.SATFINITE.E4M3.F32.PACK_AB_MERGE_C R133, RZ, R133, RZ ;  /* 0x00000085ff85723e */ /* 0x000fe200048070ff */
[----:B------:R0:W-:Y:S01]  /*6d80*/  @!P6 STG.E.U8 desc[UR18][R18.64+0x11], R5 ;  /* 0x000011051200e986 */ /* 0x0001e2000c101112 */
[----:B------:R-:W-:Y:S01]  /*6d90*/  ISETP.LT.OR P6, PT, R6, 0x1a, !P1 ;  /* 0x0000001a0600780c */ /* 0x000fe20004fc1670 */
[-C--:B------:R-:W-:Y:S01]  /*6da0*/  FMUL R129, R129, R10.reuse ;  /* 0x0000000a81817220 */ /* 0x080fe20000400000 */
[----:B------:R-:W-:Y:S01]  /*6db0*/  FMUL R124, R124, R10 ;  /* 0x0000000a7c7c7220 */ /* 0x000fe20000400000 */
[----:B-1----:R-:W-:Y:S01]  /*6dc0*/  F2FP.SATFINITE.E4M3.F32.PACK_AB_MERGE_C R25, RZ, R134, RZ ;  /* 0x00000086ff19723e */ /* 0x002fe200048070ff */
[----:B------:R-:W-:Y:S01]  /*6dd0*/  @!P3 STG.E.U8 desc[UR18][R16.64+0x10], R139 ;  /* 0x0000108b1000b986 */ /* 0x000fe2000c101112 */
[C---:B------:R-:W-:Y:S01]  /*6de0*/  ISETP.LT.OR P3, PT, R6.reuse, 0x19, !P0 ;  /* 0x000000190600780c */ /* 0x040fe20004761670 */
        /* <DEDUP_REMOVED lines=37> */
[-C--:B------:R-:W-:Y:S01]  /*7040*/  FMUL R112, R112, R10.reuse ;  /* 0x0000000a70707220 */ /* 0x080fe20000400000 */
        /* <DEDUP_REMOVED lines=81> */
[C---:B------:R-:W-:Y:S01]  /*7560*/  ISETP.LT.OR P6, PT, R6.reuse, 0x52, !P1 ;  /* 0x000000520600780c */ /* 0x040fe20004fc1670 */
        /* <DEDUP_REMOVED lines=22> */
[----:B------:R-:W-:-:S02]  /*76d0*/  ISETP.LT.OR P3, PT, R6, 0x59, !P0 ;  /* 0x000000590600780c */ /* 0x000fc40004761670 */
[----:B------:R-:W-:Y:S01]  /*76e0*/  F2FP.SATFINITE.E4M3.F32.PACK_AB_MERGE_C R91, RZ, R91, RZ ;  /* 0x0000005bff5b723e */ /* 0x000fe200048070ff */
[----:B------:R1:W-:Y:S01]  /*76f0*/  @!P4 STG.E.U8 desc[UR18][R16.64+0x51], R25 ;  /* 0x000051191000c986 */ /* 0x0003e2000c101112 */
[C---:B------:R-:W-:Y:S02]  /*7700*/  ISETP.LT.OR P4, PT, R6.reuse, 0x5a, !P0 ;  /* 0x0000005a0600780c */ /* 0x040fe40004781670 */
[----:B0-----:R-:W-:Y:S01]  /*7710*/  F2FP.SATFINITE.E4M3.F32.PACK_AB_MERGE_C R5, RZ, R100, RZ ;  /* 0x00000064ff05723e */ /* 0x001fe200048070ff */
[----:B------:R-:W-:Y:S01]  /*7720*/  @!P5 STG.E.U8 desc[UR18][R18.64+0x58], R105 ;  /* 0x000058691200d986 */ /* 0x000fe2000c101112 */
[C---:B------:R-:W-:Y:S02]  /*7730*/  ISETP.LT.OR P5, PT, R6.reuse, 0x61, !P1 ;  /* 0x000000610600780c */ /* 0x040fe40004fa1670 */
[----:B------:R-:W-:Y:S01]  /*7740*/  F2FP.SATFINITE.E4M3.F32.PACK_AB_MERGE_C R21, RZ, R21, RZ ;  /* 0x00000015ff15723e */ /* 0x000fe200048070ff */
[----:B------:R0:W-:Y:S01]  /*7750*/  @!P6 STG.E.U8 desc[UR18][R18.64+0x59], R5 ;  /* 0x000059051200e986 */ /* 0x0001e2000c101112 */
[----:B------:R-:W-:-:S02]  /*7760*/  ISETP.LT.OR P6, PT, R6, 0x62, !P1 ;  /* 0x000000620600780c */ /* 0x000fc40004fc1670 */
[----:B------:R-:W-:Y:S01]  /*7770*/  F2FP.SATFINITE.E4M3.F32.PACK_AB_MERGE_C R23, RZ, R23, RZ ;  /* 0x00000017ff17723e */ /* 0x000fe200048070ff */
[----:B------:R-:W-:Y:S01]  /*7780*/  @!P3 STG.E.U8 desc[UR18][R16.64+0x58], R103 ;  /* 0x000058671000b986 */ /* 0x000fe2000c101112 */
[----:B-1----:R-:W-:Y:S02]  /*7790*/  F2FP.SATFINITE.E4M3.F32.PACK_AB_MERGE_C R25, RZ, R98, RZ ;  /* 0x00000062ff19723e */ /* 0x002fe400048070ff */
[C---:B------:R-:W-:Y:S02]  /*77a0*/  ISETP.LT.OR P3, PT, R6.reuse, 0x61, !P0 ;  /* 0x000000610600780c */ /* 0x040fe40004761670 */
[----:B------:R-:W-:Y:S01]  /*77b0*/  F2FP.SATFINITE.E4M3.F32.PACK_AB_MERGE_C R27, RZ, R22, RZ ;  /* 0x00000016ff1b723e */ /* 0x000fe200048070ff */
[----:B------:R1:W-:Y:S01]  /*77c0*/  @!P4 STG.E.U8 desc[UR18][R16.64+0x59], R25 ;  /* 0x000059191000c986 */ /* 0x0003e2000c101112 */
[C---:B------:R-:W-:Y:S02]  /*77d0*/  ISETP.LT.OR P4, PT, R6.reuse, 0x62, !P0 ;  /* 0x000000620600780c */ /* 0x040fe40004781670 */
[----:B0-----:R-:W-:Y:S01]  /*77e0*/  F2FP.SATFINITE.E4M3.F32.PACK_AB_MERGE_C R5, RZ, R96, RZ ;  /* 0x00000060ff05723e */ /* 0x001fe200048070ff */
[----:B------:R-:W-:Y:S01]  /*77f0*/  @!P5 STG.E.U8 desc[UR18][R18.64+0x60], R101 ;  /* 0x000060651200d986 */ /* 0x000fe2000c101112 */
[----:B------:R-:W-:-:S03]  /*7800*/  ISETP.LT.OR P5, PT, R6, 0x69, !P1 ;  /* 0x000000690600780c */ /* 0x000fc60004fa1670 */
[----:B------:R0:W-:Y:S01]  /*7810*/  @!P6 STG.E.U8 desc[UR18][R18.64+0x61], R5 ;  /* 0x000061051200e986 */ /* 0x0001e2000c101112 */
[C---:B------:R-:W-:Y:S02]  /*7820*/  ISETP.LT.OR P6, PT, R6.reuse, 0x6a, !P1 ;  /* 0x0000006a0600780c */ /* 0x040fe40004fc1670 */
[----:B-1----:R-:W-:Y:S01]  /*7830*/  F2FP.SATFINITE.E4M3.F32.PACK_AB_MERGE_C R25, RZ, R94, RZ ;  /* 0x0000005eff19723e */ /* 0x002fe200048070ff */
[----:B------:R-:W-:Y:S01]  /*7840*/  @!P3 STG.E.U8 desc[UR18][R16.64+0x60], R99 ;  /* 0x000060631000b986 */ /* 0x000fe2000c101112 */
[----:B------:R-:W-:-:S03]  /*7850*/  ISETP.LT.OR P3, PT, R6, 0x69, !P0 ;  /* 0x000000690600780c */ /* 0x000fc60004761670 */
        /* <DEDUP_REMOVED lines=12> */
[C---:B------:R-:W-:Y:S01]  /*7920*/  ISETP.LT.OR P1, PT, R6.reuse, 0x7a, !P1 ;  /* 0x0000007a0600780c */ /* 0x040fe20004f21670 */
[----:B------:R2:W-:Y:S01]  /*7930*/  @!P5 STG.E.U8 desc[UR18][R18.64+0x70], R93 ;  /* 0x0000705d1200d986 */ /* 0x0005e2000c101112 */
[C---:B------:R-:W-:Y:S02]  /*7940*/  ISETP.LT.OR P5, PT, R6.reuse, 0x72, !P0 ;  /* 0x000000720600780c */ /* 0x040fe400047a1670 */
[----:B0-----:R-:W-:Y:S01]  /*7950*/  F2FP.SATFINITE.E4M3.F32.PACK_AB_MERGE_C R5, RZ, R88, RZ ;  /* 0x00000058ff05723e */ /* 0x001fe200048070ff */
[----:B------:R2:W-:Y:S01]  /*7960*/  @!P6 STG.E.U8 desc[UR18][R18.64+0x71], R89 ;  /* 0x000071591200e986 */ /* 0x0005e2000c101112 */
[C---:B------:R-:W-:Y:S02]  /*7970*/  ISETP.LT.OR P6, PT, R6.reuse, 0x79, !P0 ;  /* 0x000000790600780c */ /* 0x040fe400047c1670 */
[----:B------:R-:W-:Y:S01]  /*7980*/  ISETP.LT.OR P0, PT, R6, 0x7a, !P0 ;  /* 0x0000007a0600780c */ /* 0x000fe20004701670 */
[----:B------:R2:W-:Y:S01]  /*7990*/  @!P3 STG.E.U8 desc[UR18][R16.64+0x70], R91 ;  /* 0x0000705b1000b986 */ /* 0x0005e2000c101112 */
[----:B-1----:R-:W-:-:S05]  /*79a0*/  F2FP.SATFINITE.E4M3.F32.PACK_AB_MERGE_C R25, RZ, R20, RZ ;  /* 0x00000014ff19723e */ /* 0x002fca00048070ff */
[----:B------:R2:W-:Y:S04]  /*79b0*/  @!P5 STG.E.U8 desc[UR18][R16.64+0x71], R5 ;  /* 0x000071051000d986 */ /* 0x0005e8000c101112 */
[----:B------:R2:W-:Y:S04]  /*79c0*/  @!P4 STG.E.U8 desc[UR18][R18.64+0x78], R21 ;  /* 0x000078151200c986 */ /* 0x0005e8000c101112 */
[----:B------:R2:W-:Y:S04]  /*79d0*/  @!P1 STG.E.U8 desc[UR18][R18.64+0x79], R25 ;  /* 0x0000791912009986 */ /* 0x0005e8000c101112 */
[----:B------:R2:W-:Y:S04]  /*79e0*/  @!P6 STG.E.U8 desc[UR18][R16.64+0x78], R23 ;  /* 0x000078171000e986 */ /* 0x0005e8000c101112 */
[----:B------:R2:W-:Y:S02]  /*79f0*/  @!P0 STG.E.U8 desc[UR18][R16.64+0x79], R27 ;  /* 0x0000791b10008986 */ /* 0x0005e4000c101112 */
.L_x_166:
[----:B------:R-:W-:Y:S05]  /*7a00*/  BSYNC B0 ;  /* 0x0000000000007941 */ /* 0x000fea0003800000 */
.L_x_36:
[C---:B------:R-:W-:Y:S01]  /*7a10*/  LEA R2, P0, R8.reuse, R2, 0x1 ;  /* 0x0000000208027211 */ /* 0x040fe200078008ff */
[----:B------:R-:W-:Y:S01]  /*7a20*/  ULDC.64 UR6, c[0x0][0x650] ;  /* 0x0001940000067ab9 */ /* 0x000fe20000000a00 */
[----:B-----5:R-:W-:Y:S01]  /*7a30*/  IMAD.U32 R4, RZ, RZ, UR16 ;  /* 0x00000010ff047e24 */ /* 0x020fe2000f8e00ff */
[----:B0-2---:R-:W-:Y:S01]  /*7a40*/  PRMT R16, RZ, 0x7610, R16 ;  /* 0x00007610ff107816 */ /* 0x005fe20000000010 */
[----:B------:R-:W-:Y:S01]  /*7a50*/  IMAD.MOV.U32 R6, RZ, RZ, -0x1 ;  /* 0xffffffffff067424 */ /* 0x000fe200078e00ff */
[----:B------:R-:W-:Y:S01]  /*7a60*/  LEA.HI.X R3, R8, R3, R0, 0x1, P0 ;  /* 0x0000000308037211 */ /* 0x000fe200000f0c00 */
[----:B------:R0:W-:Y:S01]  /*7a70*/  SYNCS.ARRIVE.TRANS64.A1T0 RZ, [R4+UR22], RZ ;  /* 0x000000ff04ff79a7 */ /* 0x0001e20008100016 */
[----:B------:R-:W-:Y:S01]  /*7a80*/  ISETP.GE.U32.AND P0, PT, R2, UR6, PT ;  /* 0x0000000602007c0c */ /* 0x000fe2000bf06070 */
[----:B------:R-:W-:-:S03]  /*7a90*/  IMAD.MOV.U32 R5, RZ, RZ, -0x1 ;  /* 0xffffffffff057424 */ /* 0x000fc600078e00ff */
[----:B------:R-:W-:Y:S01]  /*7aa0*/  ISETP.GE.U32.AND.EX P0, PT, R3, UR7, PT, P0 ;  /* 0x0000000703007c0c */ /* 0x000fe2000bf06100 */
[----:B0-----:R-:W-:-:S12]  /*7ab0*/  IMAD.MOV.U32 R4, RZ, RZ, -0x1 ;  /* 0xffffffffff047424 */ /* 0x001fd800078e00ff */
[----:B------:R-:W-:Y:S05]  /*7ac0*/  @P0 BRA `(.L_x_167) ;  /* 0x0000000400600947 */ /* 0x000fea0003800000 */
[----:B------:R-:W0:Y:S01]  /*7ad0*/  S2R R26, SR_CTAID.X ;  /* 0x00000000001a7919 */ /* 0x000e220000002500 */
[----:B------:R-:W2:Y:S01]  /*7ae0*/  LDC.64 R20, c[0x0][0x628] ;  /* 0x00018a00ff147b82 */ /* 0x000ea20000000a00 */
[----:B------:R-:W-:Y:S01]  /*7af0*/  ULDC UR6, c[0x0][0x150] ;  /* 0x0000540000067ab9 */ /* 0x000fe20000000800 */
[----:B-1--4-:R-:W-:Y:S01]  /*7b00*/  IMAD.MOV.U32 R18, RZ, RZ, R2 ;  /* 0x000000ffff127224 */ /* 0x012fe200078e0002 */
[----:B------:R-:W1:Y:S01]  /*7b10*/  S2R R28, SR_CTAID.Y ;  /* 0x00000000001c7919 */ /* 0x000e620000002600 */
[----:B------:R-:W-:-:S04]  /*7b20*/  IMAD.MOV.U32 R19, RZ, RZ, R3 ;  /* 0x000000ffff137224 */ /* 0x000fc800078e0003 */
[----:B------:R-:W4:Y:S08]  /*7b30*/  LDC R29, c[0x0][0x144] ;  /* 0x00005100ff1d7b82 */ /* 0x000f300000000800 */
[----:B------:R-:W1:Y:S08]  /*7b40*/  LDC R6, c[0x0][0x630] ;  /* 0x00018c00ff067b82 */ /* 0x000e700000000800 */
[----:B---3--:R-:W3:Y:S01]  /*7b50*/  LDC.64 R24, c[0x0][0x620] ;  /* 0x00018800ff187b82 */ /* 0x008ee20000000a00 */
[----:B--2---:R-:W-:-:S04]  /*7b60*/  ISETP.NE.U32.AND P0, PT, R20, RZ, PT ;  /* 0x000000ff1400720c */ /* 0x004fc80003f05070 */
[----:B------:R-:W-:Y:S02]  /*7b70*/  ISETP.NE.AND.EX P0, PT, R21, RZ, PT, P0 ;  /* 0x000000ff1500720c */ /* 0x000fe40003f05300 */
[----:B0-----:R-:W-:-:S05]  /*7b80*/  I2FP.F32.U32 R4, R26 ;  /* 0x0000001a00047245 */ /* 0x001fca0000201000 */
[----:B------:R-:W-:-:S04]  /*7b90*/  FMUL R4, R4, UR6 ;  /* 0x0000000604047c20 */ /* 0x000fc80008400000 */
[----:B------:R0:W2:Y:S02]  /*7ba0*/  F2I.U32.TRUNC.NTZ R27, R4 ;  /* 0x00000004001b7305 */ /* 0x0000a4000020f000 */
[----:B-1--4-:R-:W-:Y:S05]  /*7bb0*/  @!P0 BRA `(.L_x_168) ;  /* 0x0000000000288947 */ /* 0x012fea0003800000 */
[----:B------:R-:W1:Y:S02]  /*7bc0*/  LDC R5, c[0x0][0x634] ;  /* 0x00018d00ff057b82 */ /* 0x000e640000000800 */
[----:B-1----:R-:W-:-:S05]  /*7bd0*/  IADD3 R19, P0, R2, R5, RZ ;  /* 0x0000000502137210 */ /* 0x002fca0007f1e0ff */
[----:B------:R-:W-:-:S04]  /*7be0*/  IMAD.X R23, RZ, RZ, R3, P0 ;  /* 0x000000ffff177224 */ /* 0x000fc800000e0603 */
[----:B0-----:R-:W-:-:S04]  /*7bf0*/  IMAD.WIDE.U32 R4, R23, R20, RZ ;  /* 0x0000001417047225 */ /* 0x001fc800078e00ff */
[----:B------:R-:W-:-:S04]  /*7c00*/  IMAD.WIDE.U32 R16, P0, R19, R21, R4 ;  /* 0x0000001513107225 */ /* 0x000fc80007800004 */
[----:B------:R-:W-:-:S04]  /*7c10*/  IMAD.WIDE.U32 R4, R19, R20, RZ ;  /* 0x0000001413047225 */ /* 0x000fc800078e00ff */
[----:B------:R-:W-:Y:S01]  /*7c20*/  IMAD.X R19, RZ, RZ, RZ, P0 ;  /* 0x000000ffff137224 */ /* 0x000fe200000e06ff */
[----:B------:R-:W-:Y:S01]  /*7c30*/  IADD3 RZ, P0, R5, R16, RZ ;  /* 0x0000001005ff7210 */ /* 0x000fe20007f1e0ff */
[----:B------:R-:W-:-:S04]  /*7c40*/  IMAD.MOV.U32 R18, RZ, RZ, R17 ;  /* 0x000000ffff127224 */ /* 0x000fc800078e0011 */
[----:B------:R-:W-:-:S08]  /*7c50*/  IMAD.WIDE.U32.X R18, R23, R21, R18, P0 ;  /* 0x0000001517127225 */ /* 0x000fd000000e0412 */
.L_x_168:
[-CC-:B------:R-:W-:Y:S01]  /*7c60*/  SHF.R.U64 R22, R18, R6.reuse, R19.reuse ;  /* 0x0000000612167219 */ /* 0x180fe20000001213 */
[----:B------:R-:W1:Y:S01]  /*7c70*/  LDC.64 R32, c[0x0][0x640] ;  /* 0x00019000ff207b82 */ /* 0x000e620000000a00 */
[----:B0-----:R-:W-:Y:S01]  /*7c80*/  SHF.R.U32.HI R4, RZ, R6, R19 ;  /* 0x00000006ff047219 */ /* 0x001fe20000011613 */
[----:B--2---:R-:W-:Y:S01]  /*7c90*/  IMAD.MOV R27, RZ, RZ, -R27 ;  /* 0x000000ffff1b7224 */ /* 0x004fe200078e0a1b */
[----:B------:R-:W-:Y:S01]  /*7ca0*/  IADD3 R17, P0, RZ, -R22, RZ ;  /* 0x80000016ff117210 */ /* 0x000fe20007f1e0ff */
[----:B------:R-:W-:Y:S01]  /*7cb0*/  ULDC UR6, c[0x0][0x154] ;  /* 0x0000550000067ab9 */ /* 0x000fe20000000800 */
[----:B------:R-:W-:Y:S02]  /*7cc0*/  IMAD.MOV.U32 R19, RZ, RZ, 0x1 ;  /* 0x00000001ff137424 */ /* 0x000fe400078e00ff */
[----:B------:R-:W-:Y:S01]  /*7cd0*/  IMAD R27, R29, R27, R26 ;  /* 0x0000001b1d1b7224 */ /* 0x000fe200078e021a */
[----:B------:R-:W0:Y:S01]  /*7ce0*/  LDC R16, c[0x0][0x618] ;  /* 0x00018600ff107b82 */ /* 0x000e220000000800 */
[----:B------:R-:W-:-:S04]  /*7cf0*/  IMAD.X R5, RZ, RZ, ~R4, P0 ;  /* 0x000000ffff057224 */ /* 0x000fc800000e0e04 */
[-C--:B---3--:R-:W-:Y:S02]  /*7d00*/  IMAD R6, R5, R24.reuse, RZ ;  /* 0x0000001805067224 */ /* 0x088fe400078e02ff */
[C---:B------:R-:W-:Y:S01]  /*7d10*/  IMAD.WIDE.U32 R4, R17.reuse, R24, R2 ;  /* 0x0000001811047225 */ /* 0x040fe200078e0002 */
[----:B------:R-:W2:Y:S03]  /*7d20*/  LDC R18, c[0x0][0x608] ;  /* 0x00018200ff127b82 */ /* 0x000ea60000000800 */
[----:B------:R-:W-:Y:S01]  /*7d30*/  IMAD R17, R17, R25, R6 ;  /* 0x0000001911117224 */ /* 0x000fe200078e0206 */
[----:B------:R-:W-:-:S03]  /*7d40*/  I2FP.F32.U32 R6, R28 ;  /* 0x0000001c00067245 */ /* 0x000fc60000201000 */
[----:B------:R-:W-:Y:S01]  /*7d50*/  IMAD.IADD R5, R5, 0x1, R17 ;  /* 0x0000000105057824 */ /* 0x000fe200078e0211 */
[----:B------:R-:W3:Y:S01]  /*7d60*/  LDC R30, c[0x0][0x658] ;  /* 0x00019600ff1e7b82 */ /* 0x000ee20000000800 */
[----:B-1----:R-:W-:Y:S01]  /*7d70*/  ISETP.NE.U32.AND P0, PT, R32, RZ, PT ;  /* 0x000000ff2000720c */ /* 0x002fe20003f05070 */
[----:B------:R-:W-:-:S03]  /*7d80*/  IMAD.MOV.U32 R17, RZ, RZ, -0x1 ;  /* 0xffffffffff117424 */ /* 0x000fc600078e00ff */
[----:B------:R-:W-:-:S03]  /*7d90*/  ISETP.NE.AND.EX P0, PT, R33, RZ, PT, P0 ;  /* 0x000000ff2100720c */ /* 0x000fc60003f05300 */
[----:B------:R-:W1:Y:S01]  /*7da0*/  LDC R25, c[0x0][0x148] ;  /* 0x00005200ff197b82 */ /* 0x000e620000000800 */
[-CC-:B0-----:R-:W-:Y:S02]  /*7db0*/  SHF.R.U64 R20, R4, R16.reuse, R5.reuse ;  /* 0x0000001004147219 */ /* 0x181fe40000001205 */
[----:B------:R-:W-:Y:S01]  /*7dc0*/  SHF.R.U32.HI R5, RZ, R16, R5 ;  /* 0x00000010ff057219 */ /* 0x000fe20000011605 */
[----:B------:R-:W-:-:S04]  /*7dd0*/  FMUL R16, R6, UR6 ;  /* 0x0000000606107c20 */ /* 0x000fc80008400000 */
[----:B------:R-:W0:Y:S01]  /*7de0*/  LDC R26, c[0x0][0x600] ;  /* 0x00018000ff1a7b82 */ /* 0x000e220000000800 */
[----:B------:R4:W0:Y:S01]  /*7df0*/  F2I.U32.TRUNC.NTZ R23, R16 ;  /* 0x0000001000177305 */ /* 0x000822000020f000 */
[-CC-:B--2---:R-:W-:Y:S02]  /*7e00*/  SHF.R.U64 R6, R20, R18.reuse, R5.reuse ;  /* 0x0000001214067219 */ /* 0x184fe40000001205 */
[----:B------:R-:W-:-:S04]  /*7e10*/  SHF.R.U32.HI R5, RZ, R18, R5 ;  /* 0x00000012ff057219 */ /* 0x000fc80000011605 */
[----:B------:R-:W2:Y:S01]  /*7e20*/  LDC R31, c[0x0][0x648] ;  /* 0x00019200ff1f7b82 */ /* 0x000ea20000000800 */
[-CC-:B---3--:R-:W-:Y:S02]  /*7e30*/  SHF.R.U64 R24, R6, R30.reuse, R5.reuse ;  /* 0x0000001e06187219 */ /* 0x188fe40000001205 */
[-C--:B------:R-:W-:Y:S02]  /*7e40*/  SHF.L.U32 R17, R17, R30.reuse, RZ ;  /* 0x0000001e11117219 */ /* 0x080fe400000006ff */
[-C--:B------:R-:W-:Y:S01]  /*7e50*/  SHF.R.U32.HI R5, RZ, R30.reuse, R5 ;  /* 0x0000001eff057219 */ /* 0x080fe20000011605 */
[----:B------:R-:W-:Y:S01]  /*7e60*/  IMAD.MOV.U32 R4, RZ, RZ, R24 ;  /* 0x000000ffff047224 */ /* 0x000fe200078e0018 */
[----:B------:R-:W-:Y:S01]  /*7e70*/  SHF.L.U32 R30, R19, R30, RZ ;  /* 0x0000001e131e7219 */ /* 0x000fe200000006ff */
[----:B------:R-:W3:Y:S01]  /*7e80*/  LDC R34, c[0x0][0x638] ;  /* 0x00018e00ff227b82 */ /* 0x000ee20000000800 */
[----:B------:R-:W-:-:S07]  /*7e90*/  LOP3.LUT R29, RZ, R17, RZ, 0x33, !PT ;  /* 0x00000011ff1d7212 */ /* 0x000fce00078e33ff */
[----:B------:R-:W0:Y:S01]  /*7ea0*/  LDC R35, c[0x0][0x610] ;  /* 0x00018400ff237b82 */ /* 0x000e220000000800 */
        /* <DEDUP_REMOVED lines=11> */
.L_x_169:
[----:B--2---:R-:W-:Y:S01]  /*7f60*/  SHF.R.U64 R4, R4, R31, R5 ;  /* 0x0000001f04047219 */ /* 0x004fe20000001205 */
[----:B0-----:R-:W-:Y:S01]  /*7f70*/  VIADD R19, R26, 0xffffffff ;  /* 0xffffffff1a137836 */ /* 0x001fe20000000000 */
[----:B------:R-:W-:Y:S01]  /*7f80*/  LOP3.LUT R17, R6, R29, RZ, 0xc0, !PT ;  /* 0x0000001d06117212 */ /* 0x000fe200078ec0ff */
[----:B------:R-:W-:Y:S02]  /*7f90*/  IMAD.MOV R23, RZ, RZ, -R23 ;  /* 0x000000ffff177224 */ /* 0x000fe400078e0a17 */
[----:B------:R-:W-:Y:S02]  /*7fa0*/  IMAD.MOV R5, RZ, RZ, -R4 ;  /* 0x000000ffff057224 */ /* 0x000fe400078e0a04 */
[----:B------:R-:W-:Y:S01]  /*7fb0*/  IMAD R6, R30, R4, R17 ;  /* 0x000000041e067224 */ /* 0x000fe200078e0211 */
[----:B------:R-:W-:Y:S01]  /*7fc0*/  LOP3.LUT R17, R20, R19, RZ, 0xc0, !PT ;  /* 0x0000001314117212 */ /* 0x000fe200078ec0ff */
[----:B-1----:R-:W-:Y:S02]  /*7fd0*/  @P2 IMAD R27, R25, R23, R28 ;  /* 0x00000017191b2224 */ /* 0x002fe400078e021c */
[----:B---3--:R-:W-:-:S02]  /*7fe0*/  IMAD R4, R5, R34, R24 ;  /* 0x0000002205047224 */ /* 0x008fc400078e0218 */
[----:B------:R-:W-:Y:S02]  /*7ff0*/  IMAD R6, R6, R35, R27 ;  /* 0x0000002306067224 */ /* 0x000fe400078e021b */
[----:B------:R-:W-:Y:S02]  /*8000*/  IMAD R17, R4, R26, R17 ;  /* 0x0000001a04117224 */ /* 0x000fe400078e0211 */
[----:B------:R-:W-:Y:S02]  /*8010*/  IMAD.MOV.U32 R16, RZ, RZ, 0x1 ;  /* 0x00000001ff107424 */ /* 0x000fe400078e00ff */
[----:B------:R-:W-:Y:S01]  /*8020*/  IMAD.MOV.U32 R4, RZ, RZ, R22 ;  /* 0x000000ffff047224 */ /* 0x000fe200078e0016 */
[----:B------:R-:W-:Y:S02]  /*8030*/  SEL R5, R17, R6, !P2 ;  /* 0x0000000611057207 */ /* 0x000fe40005000000 */
[----:B------:R-:W-:-:S07]  /*8040*/  SEL R6, R6, R17, !P2 ;  /* 0x0000001106067207 */ /* 0x000fce0005000000 */
.L_x_167:
[----:B------:R-:W-:Y:S02]  /*8050*/  LOP3.LUT P0, RZ, R16, 0xff, RZ, 0xc0, !PT ;  /* 0x000000ff10ff7812 */ /* 0x000fe4000780c0ff */
[----:B------:R-:W-:-:S11]  /*8060*/  LOP3.LUT R148, R148, 0x1, RZ, 0x3c, !PT ;  /* 0x0000000194947812 */ /* 0x000fd600078e3cff */
[----:B------:R-:W-:Y:S05]  /*8070*/  @P0 BRA `(.L_x_170) ;  /* 0xffffff9400540947 */ /* 0x000fea000383ffff */
[----:B------:R-:W-:Y:S05]  /*8080*/  EXIT ;  /* 0x000000000000794d */ /* 0x000fea0003800000 */
.L_x_14:
[----:B------:R-:W-:-:S08]  /*8090*/  ISETP.NE.AND P0, PT, R20, RZ, PT ;  /* 0x000000ff1400720c */ /* 0x000fd00003f05270 */
[----:B-----5:R-:W0:-:S00]  /*80a0*/  USETMAXREG.DEALLOC.CTAPOOL 0x28 ;  /* 0x00000028000079c8 */ /* 0x020e0000080e0500 */
[----:B------:R-:W-:Y:S05]  /*80b0*/  @P0 EXIT ;  /* 0x000000000000094d */ /* 0x000fea0003800000 */
[----:B0-----:R-:W-:Y:S01]  /*80c0*/  LOP3.LUT P0, RZ, R16, 0xff, RZ, 0xc0, !PT ;  /* 0x000000ff10ff7812 */ /* 0x001fe2000780c0ff */
[----:B------:R-:W-:Y:S02]  /*80d0*/  IMAD.MOV.U32 R12, RZ, RZ, 0x1 ;  /* 0x00000001ff0c7424 */ /* 0x000fe400078e00ff */
[----:B------:R-:W-:-:S10]  /*80e0*/  IMAD.MOV.U32 R15, RZ, RZ, RZ ;  /* 0x000000ffff0f7224 */ /* 0x000fd400078e00ff */
[----:B------:R-:W-:Y:S05]  /*80f0*/  @!P0 BRA `(.L_x_171) ;  /* 0x0000000c00088947 */ /* 0x000fea0003800000 */
[----:B------:R-:W-:Y:S01]  /*8100*/  LOP3.LUT P0, RZ, R13, 0x1f, RZ, 0xc0, !PT ;  /* 0x0000001f0dff7812 */ /* 0x000fe2000780c0ff */
[----:B------:R-:W-:Y:S01]  /*8110*/  ULDC UR5, c[0x0][0x658] ;  /* 0x0001960000057ab9 */ /* 0x000fe20000000800 */
[----:B------:R-:W-:Y:S01]  /*8120*/  UMOV UR6, 0xffffffff ;  /* 0xffffffff00067882 */ /* 0x000fe20000000000 */
[----:B------:R-:W-:Y:S01]  /*8130*/  BSSY B0, `(.L_x_171) ;  /* 0x00000be000007945 */ /* 0x000fe20003800000 */
[----:B------:R-:W-:Y:S01]  /*8140*/  USHF.L.U32 UR6, UR6, UR5, URZ ;  /* 0x0000000506067299 */ /* 0x000fe2000800063f */
[C---:B------:R-:W-:Y:S01]  /*8150*/  ISETP.NE.AND P3, PT, R11.reuse, RZ, PT ;  /* 0x000000ff0b00720c */ /* 0x040fe20003f65270 */
[----:B------:R-:W-:Y:S01]  /*8160*/  IMAD.MOV.U32 R14, RZ, RZ, 0x1 ;  /* 0x00000001ff0e7424 */ /* 0x000fe200078e00ff */
[----:B------:R-:W-:Y:S01]  /*8170*/  ISETP.NE.OR P0, PT, R11, RZ, !P0 ;  /* 0x000000ff0b00720c */ /* 0x000fe20004705670 */
[----:B------:R-:W-:Y:S01]  /*8180*/  IMAD.MOV.U32 R12, RZ, RZ, 0x1 ;  /* 0x00000001ff0c7424 */ /* 0x000fe200078e00ff */
[----:B------:R-:W-:Y:S01]  /*8190*/  LOP3.LUT R13, R7, 0x2, RZ, 0xfc, !PT ;  /* 0x00000002070d7812 */ /* 0x000fe200078efcff */
[----:B------:R-:W-:Y:S01]  /*81a0*/  IMAD.MOV.U32 R15, RZ, RZ, RZ ;  /* 0x000000ffff0f7224 */ /* 0x000fe200078e00ff */
[----:B------:R-:W-:Y:S01]  /*81b0*/  ULDC UR4, c[0x0][0x600] ;  /* 0x0001800000047ab9 */ /* 0x000fe20000000800 */
[----:B------:R-:W-:Y:S01]  /*81c0*/  UMOV UR7, 0x1 ;  /* 0x0000000100077882 */ /* 0x000fe20000000000 */
[----:B------:R-:W-:-:S02]  /*81d0*/  UIADD3 UR22, UR13, 0x1, URZ ;  /* 0x000000010d167890 */ /* 0x000fc4000fffe03f */
[----:B------:R-:W-:Y:S02]  /*81e0*/  UIADD3 UR16, UR4, -0x1, URZ ;  /* 0xffffffff04107890 */ /* 0x000fe4000fffe03f */
[----:B------:R-:W-:Y:S02]  /*81f0*/  USHF.L.U32 UR18, UR7, UR5, URZ ;  /* 0x0000000507127299 */ /* 0x000fe4000800063f */
[----:B------:R-:W-:Y:S01]  /*8200*/  ULOP3.LUT UR17, URZ, UR6, URZ, 0x33, !UPT ;  /* 0x000000063f117292 */ /* 0x000fe2000f8e333f */
[----:B------:R-:W-:-:S11]  /*8210*/  ULDC.64 UR20, c[0x0][0x198] ;  /* 0x0000660000147ab9 */ /* 0x000fd60000000a00 */
.L_x_183:
[----:B------:R-:W-:-:S03]  /*8220*/  UMOV UR4, 0xffffffff ;  /* 0xffffffff00047882 */ /* 0x000fc60000000000 */
[----:B------:R-:W-:Y:S05]  /*8230*/  BRA.DIV UR4, `(.L_x_172) ;  /* 0x0000001604d07947 */ /* 0x000fea000b800000 */
[----:B------:R-:W-:-:S13]  /*8240*/  ELECT P1, URZ, PT ;  /* 0x00000000003f782f */ /* 0x000fda0003820000 */
.L_x_210:
[----:B------:R-:W0:Y:S01]  /*8250*/  LDC R10, c[0x0][0x28c] ;  /* 0x0000a300ff0a7b82 */ /* 0x000e220000000800 */
[----:B------:R-:W-:Y:S01]  /*8260*/  BSSY B1, `(.L_x_173) ;  /* 0x0000037000017945 */ /* 0x000fe20003800000 */
[----:B0-----:R-:W-:-:S13]  /*8270*/  ISETP.LT.OR P1, PT, R10, 0x1, !P1 ;  /* 0x000000010a00780c */ /* 0x001fda0004f21670 */
[----:B------:R-:W-:Y:S05]  /*8280*/  @P1 BRA `(.L_x_174) ;  /* 0x0000000000d01947 */ /* 0x000fea0003800000 */
[----:B------:R-:W-:Y:S02]  /*8290*/  IMAD.SHL.U32 R16, R5, 0x80, RZ ;  /* 0x0000008005107824 */ /* 0x000fe400078e00ff */
[----:B------:R-:W-:Y:S02]  /*82a0*/  IMAD.SHL.U32 R17, R6, 0x40, RZ ;  /* 0x0000004006117824 */ /* 0x000fe400078e00ff */
[----:B------:R-:W-:Y:S02]  /*82b0*/  IMAD.MOV.U32 R18, RZ, RZ, RZ ;  /* 0x000000ffff127224 */ /* 0x000fe400078e00ff */
[----:B------:R-:W-:Y:S02]  /*82c0*/  IMAD.U32 R20, RZ, RZ, UR22 ;  /* 0x00000016ff147e24 */ /* 0x000fe4000f8e00ff */
[----:B------:R-:W-:Y:S02]  /*82d0*/  IMAD.MOV.U32 R5, RZ, RZ, R12 ;  /* 0x000000ffff057224 */ /* 0x000fe400078e000c */
[----:B------:R-:W-:-:S07]  /*82e0*/  IMAD.MOV.U32 R6, RZ, RZ, R15 ;  /* 0x000000ffff067224 */ /* 0x000fce00078e000f */
.L_x_178:
[----:B------:R-:W0:Y:S01]  /*82f0*/  S2R R11, SR_CgaCtaId ;  /* 0x00000000000b7919 */ /* 0x000e220000008800 */
[----:B------:R-:W-:-:S04]  /*8300*/  MOV R10, 0x400 ;  /* 0x00000400000a7802 */ /* 0x000fc80000000f00 */
[----:B0-----:R-:W-:Y:S02]  /*8310*/  LEA R21, R11, R10, 0x18 ;  /* 0x0000000a0b157211 */ /* 0x001fe400078ec0ff */
[----:B------:R-:W-:Y:S01]  /*8320*/  SHF.L.U32 R10, R5, 0x1f, RZ ;  /* 0x0000001f050a7819 */ /* 0x000fe200000006ff */
[----:B------:R-:W0:Y:S02]  /*8330*/  @!P3 LDC R11, c[0x0][0x500] ;  /* 0x00014000ff0bbb82 */ /* 0x000e240000000800 */
[----:B------:R-:W-:-:S04]  /*8340*/  IMAD R19, R6, 0x8, R21 ;  /* 0x0000000806137824 */ /* 0x000fc800078e0215 */
[----:B------:R-:W1:Y:S02]  /*8350*/  SYNCS.PHASECHK.TRANS64.TRYWAIT P1, [R19+URZ+0x90], R10 ;  /* 0x0000900a130075a7 */ /* 0x000e64000802017f */
[----:B-1----:R-:W-:Y:S05]  /*8360*/  @!P1 BRA `(.L_x_175) ;  /* 0x0000001400a49947 */ /* 0x002fea0003800000 */
.L_x_211:
[----:B-1----:R-:W-:Y:S01]  /*8370*/  PRMT R10, R13, 0x9910, RZ ;  /* 0x000099100d0a7816 */ /* 0x002fe200000000ff */
[----:B0-----:R0:W-:Y:S03]  /*8380*/  @!P3 SYNCS.ARRIVE.TRANS64 RZ, [R19+URZ], R11 ;  /* 0x0000000b13ffb9a7 */ /* 0x0011e6000800003f */
[----:B------:R-:W-:-:S13]  /*8390*/  ISETP.NE.AND P1, PT, R10, 0x2, PT ;  /* 0x000000020a00780c */ /* 0x000fda0003f25270 */
[----:B0-----:R-:W-:Y:S05]  /*83a0*/  @P1 BRA `(.L_x_176) ;  /* 0x0000000000041947 */ /* 0x001fea0003800000 */
[----:B------:R-:W-:Y:S01]  /*83b0*/  BPT.TRAP 0x1 ;  /* 0x000000040000795c */ /* 0x000fe20000300000 */
.L_x_176:
[----:B------:R-:W-:Y:S05]  /*83c0*/  @P0 BRA `(.L_x_177) ;  /* 0x0000000000040947 */ /* 0x000fea0003800000 */
[----:B------:R-:W-:Y:S01]  /*83d0*/  BPT.TRAP 0x1 ;  /* 0x000000040000795c */ /* 0x000fe20000300000 */
.L_x_177:
[C-C-:B------:R-:W-:Y:S01]  /*83e0*/  IMAD R10, R6.reuse, 0x1000, R21.reuse ;  /* 0x00001000060a7824 */ /* 0x140fe200078e0215 */
[----:B------:R-:W-:Y:S01]  /*83f0*/  R2UR UR9, R19 ;  /* 0x00000000130972ca */ /* 0x000fe200000e0000 */
[----:B------:R-:W-:Y:S01]  /*8400*/  IMAD R21, R6, 0x2000, R21 ;  /* 0x0000200006157824 */ /* 0x000fe200078e0215 */
[----:B------:R-:W-:Y:S01]  /*8410*/  UIADD3 UR4, UP0, UR20, 0xf0, URZ ;  /* 0x000000f014047890 */ /* 0x000fe2000ff1e03f */
[----:B------:R-:W-:Y:S01]  /*8420*/  VIADD R20, R20, 0xffffffff ;  /* 0xffffffff14147836 */ /* 0x000fe20000000000 */
[----:B------:R-:W-:Y:S01]  /*8430*/  R2UR UR5, R10 ;  /* 0x000000000a0572ca */ /* 0x000fe200000e0000 */
[----:B------:R-:W-:Y:S01]  /*8440*/  UIADD3 UR24, UP1, UR20, 0x1f0, URZ ;  /* 0x000001f014187890 */ /* 0x000fe2000ff3e03f */
[----:B------:R-:W-:Y:S01]  /*8450*/  R2UR UR8, R21 ;  /* 0x00000000150872ca */ /* 0x000fe200000e0000 */
[----:B------:R-:W-:Y:S01]  /*8460*/  VIADD R6, R6, 0x1 ;  /* 0x0000000106067836 */ /* 0x000fe20000000000 */
[----:B------:R-:W-:Y:S01]  /*8470*/  R2UR UR11, R17 ;  /* 0x00000000110b72ca */ /* 0x000fe200000e0000 */
[----:B------:R-:W-:Y:S01]  /*8480*/  UIADD3.X UR25, URZ, UR21, URZ, UP1, !UPT ;  /* 0x000000153f197290 */ /* 0x000fe20008ffe43f */
[----:B------:R-:W-:Y:S01]  /*8490*/  R2UR UR10, R18 ;  /* 0x00000000120a72ca */ /* 0x000fe200000e0000 */
[----:B------:R-:W-:Y:S01]  /*84a0*/  UMOV UR6, 0x0 ;  /* 0x0000000000067882 */ /* 0x000fe20000000000 */
[----:B------:R-:W-:Y:S01]  /*84b0*/  R2UR UR12, R4 ;  /* 0x00000000040c72ca */ /* 0x000fe200000e0000 */
[----:B------:R-:W-:Y:S01]  /*84c0*/  UMOV UR7, 0x10000000 ;  /* 0x1000000000077882 */ /* 0x000fe20000000000 */
[----:B------:R-:W-:Y:S01]  /*84d0*/  R2UR UR19, R16 ;  /* 0x00000000101372ca */ /* 0x000fe200000e0000 */
[----:B------:R-:W-:Y:S01]  /*84e0*/  VIADD R18, R18, 0x40 ;  /* 0x0000004012127836 */ /* 0x000fe20000000000 */
[----:B------:R-:W-:Y:S01]  /*84f0*/  ISETP.GT.AND P4, PT, R20, 0x1, PT ;  /* 0x000000011400780c */ /* 0x000fe20003f84270 */
[----:B------:R-:W-:Y:S01]  /*8500*/  UIADD3 UR14, UR5, 0x200, URZ ;  /* 0x00000200050e7890 */ /* 0x000fe2000fffe03f */
[----:B------:R-:W-:Y:S01]  /*8510*/  ISETP.NE.AND P1, PT, R6, 0x12, PT ;  /* 0x000000120600780c */ /* 0x000fe20003f25270 */
[----:B------:R-:W-:-:S02]  /*8520*/  UIADD3.X UR5, URZ, UR21, URZ, UP0, !UPT ;  /* 0x000000153f057290 */ /* 0x000fc400087fe43f */
[----:B------:R-:W-:Y:S01]  /*8530*/  UIADD3 UR15, UR8, 0x12200, URZ ;  /* 0x00012200080f7890 */ /* 0x000fe2000fffe03f */
[----:B------:R-:W-:Y:S02]  /*8540*/  SEL R10, RZ, 0x1, P1 ;  /* 0x00000001ff0a7807 */ /* 0x000fe40000800000 */
[----:B------:R-:W-:Y:S01]  /*8550*/  UMOV UR8, UR14 ;  /* 0x0000000e00087c82 */ /* 0x000fe20008000000 */
[----:B------:R-:W-:Y:S02]  /*8560*/  SEL R6, R6, RZ, P1 ;  /* 0x000000ff06067207 */ /* 0x000fe40000800000 */
[----:B------:R-:W-:Y:S01]  /*8570*/  LOP3.LUT R5, R5, R10, RZ, 0x3c, !PT ;  /* 0x0000000a05057212 */ /* 0x000fe200078e3cff */
[----:B------:R0:W-:Y:S02]  /*8580*/  UTMALDG.3D [UR8], [UR4], desc[UR6] ;  /* 0x00000608040075b4 */ /* 0x0001e40008011000 */
[----:B0-----:R-:W-:Y:S01]  /*8590*/  UMOV UR8, UR15 ;  /* 0x0000000f00087c82 */ /* 0x001fe20008000000 */
[----:B------:R-:W-:-:S02]  /*85a0*/  UMOV UR11, UR19 ;  /* 0x00000013000b7c82 */ /* 0x000fc40008000000 */
[----:B------:R0:W-:Y:S02]  /*85b0*/  UTMALDG.3D [UR8], [UR24], desc[UR6] ;  /* 0x00000608180075b4 */ /* 0x0001e40008011000 */
[----:B0-----:R-:W-:Y:S05]  /*85c0*/  @P4 BRA `(.L_x_178) ;  /* 0xfffffffc00484947 */ /* 0x001fea000383ffff */
.L_x_174:
[----:B------:R-:W-:Y:S05]  /*85d0*/  BSYNC B1 ;  /* 0x0000000000017941 */ /* 0x000fea0003800000 */
.L_x_173:
[----:B------:R-:W-:Y:S01]  /*85e0*/  LOP3.LUT P5, RZ, R14, 0xff, RZ, 0xc0, !PT ;  /* 0x000000ff0eff7812 */ /* 0x000fe200078ac0ff */
[----:B------:R-:W-:Y:S01]  /*85f0*/  VIADD R6, R15, UR13 ;  /* 0x0000000d0f067c36 */ /* 0x000fe20008000000 */
[----:B------:R-:W-:Y:S01]  /*8600*/  ULDC.64 UR4, c[0x0][0x650] ;  /* 0x0001940000047ab9 */ /* 0x000fe20000000a00 */
[----:B------:R-:W-:Y:S01]  /*8610*/  IMAD.U32 R11, RZ, RZ, UR13 ;  /* 0x0000000dff0b7e24 */ /* 0x000fe2000f8e00ff */
[----:B------:R-:W-:Y:S01]  /*8620*/  UISETP.GE.U32.AND UP0, UPT, UR13, 0x12, UPT ;  /* 0x000000120d00788c */ /* 0x000fe2000bf06070 */
[----:B------:R-:W-:Y:S01]  /*8630*/  BSSY B1, `(.L_x_179) ;  /* 0x000006b000017945 */ /* 0x000fe20003800000 */
[----:B------:R-:W-:Y:S02]  /*8640*/  ISETP.GT.U32.AND P1, PT, R6, 0x11, PT ;  /* 0x000000110600780c */ /* 0x000fe40003f24070 */
[----:B------:R-:W-:Y:S02]  /*8650*/  PRMT R14, RZ, 0x7610, R14 ;  /* 0x00007610ff0e7816 */ /* 0x000fe4000000000e */
[----:B------:R-:W-:-:S02]  /*8660*/  ISETP.LT.U32.AND P1, PT, R11, 0x12, P1 ;  /* 0x000000120b00780c */ /* 0x000fc40000f21070 */
[----:B------:R-:W-:Y:S01]  /*8670*/  PLOP3.LUT P4, PT, PT, PT, UP0, 0x80, 0x0 ;  /* 0x000000000000781c */ /* 0x000fe20003f8f008 */
[----:B------:R-:W0:Y:S01]  /*8680*/  @P5 S2R R5, SR_CgaCtaId ;  /* 0x0000000000055919 */ /* 0x000e220000008800 */
[----:B------:R-:W-:-:S04]  /*8690*/  @P5 MOV R4, 0x400 ;  /* 0x0000040000045802 */ /* 0x000fc80000000f00 */
[----:B0-----:R-:W-:Y:S01]  /*86a0*/  @P5 LEA R10, R5, R4, 0x18 ;  /* 0x00000004050a5211 */ /* 0x001fe200078ec0ff */
[----:B------:R-:W-:-:S03]  /*86b0*/  IMAD.WIDE.U32 R4, R6, 0x38e38e39, RZ ;  /* 0x38e38e3906047825 */ /* 0x000fc600078e00ff */
[----:B------:R0:W-:Y:S01]  /*86c0*/  @P5 SYNCS.ARRIVE.TRANS64.A1T0 RZ, [R10+URZ+0x158], RZ ;  /* 0x000158ff0aff59a7 */ /* 0x0001e2000810003f */
[----:B------:R-:W-:Y:S01]  /*86d0*/  IADD3 R2, P5, R2, R8, RZ ;  /* 0x0000000802027210 */ /* 0x000fe20007fbe0ff */
[----:B------:R-:W-:Y:S01]  /*86e0*/  IMAD.MOV.U32 R4, RZ, RZ, -0x1 ;  /* 0xffffffffff047424 */ /* 0x000fe200078e00ff */
[----:B------:R-:W-:Y:S02]  /*86f0*/  SHF.R.U32.HI R11, RZ, 0x2, R5 ;  /* 0x00000002ff0b7819 */ /* 0x000fe40000011605 */
[----:B------:R-:W-:Y:S01]  /*8700*/  SEL R5, RZ, 0x1, !P1 ;  /* 0x00000001ff057807 */ /* 0x000fe20004800000 */
[----:B------:R-:W-:Y:S01]  /*8710*/  IMAD.X R3, R3, 0x1, R0, P5 ;  /* 0x0000000103037824 */ /* 0x000fe200028e0600 */
[----:B------:R-:W-:Y:S01]  /*8720*/  ISETP.GE.U32.AND P1, PT, R2, UR4, PT ;  /* 0x0000000402007c0c */ /* 0x000fe2000bf26070 */
[----:B------:R-:W-:Y:S01]  /*8730*/  IMAD R15, R11, -0x12, R6 ;  /* 0xffffffee0b0f7824 */ /* 0x000fe200078e0206 */
[----:B------:R-:W-:Y:S01]  /*8740*/  LOP3.LUT R12, R12, R5, RZ, 0x3c, !PT ;  /* 0x000000050c0c7212 */ /* 0x000fe200078e3cff */
[----:B------:R-:W-:Y:S01]  /*8750*/  IMAD.MOV.U32 R6, RZ, RZ, -0x1 ;  /* 0xffffffffff067424 */ /* 0x000fe200078e00ff */
[----:B------:R-:W-:Y:S01]  /*8760*/  ISETP.GE.U32.AND.EX P1, PT, R3, UR5, PT, P1 ;  /* 0x0000000503007c0c */ /* 0x000fe2000bf26110 */
[----:B------:R-:W-:Y:S01]  /*8770*/  IMAD.MOV.U32 R5, RZ, RZ, -0x1 ;  /* 0xffffffffff057424 */ /* 0x000fe200078e00ff */
[----:B------:R-:W-:-:S02]  /*8780*/  @P4 LOP3.LUT R12, R12, 0x1, R11, 0x78, !PT ;  /* 0x000000010c0c4812 */ /* 0x000fc400078e780b */
[----:B0-----:R-:W-:-:S09]  /*8790*/  PRMT R10, RZ, 0x7610, R10 ;  /* 0x00007610ff0a7816 */ /* 0x001fd2000000000a */
[----:B------:R-:W-:Y:S05]  /*87a0*/  @P1 BRA `(.L_x_180) ;  /* 0x00000004004c1947 */ /* 0x000fea0003800000 */
[----:B------:R-:W0:Y:S01]  /*87b0*/  S2R R17, SR_CTAID.X ;  /* 0x0000000000117919 */ /* 0x000e220000002500 */
[----:B------:R-:W-:Y:S01]  /*87c0*/  ULDC.64 UR4, c[0x0][0x628] ;  /* 0x00018a0000047ab9 */ /* 0x000fe20000000a00 */
[----:B------:R-:W1:Y:S01]  /*87d0*/  LDC R18, c[0x0][0x144] ;  /* 0x00005100ff127b82 */ /* 0x000e620000000800 */
[----:B------:R-:W-:Y:S01]  /*87e0*/  ISETP.NE.U32.AND P1, PT, RZ, UR4, PT ;  /* 0x00000004ff007c0c */ /* 0x000fe2000bf25070 */
[----:B------:R-:W2:Y:S01]  /*87f0*/  S2R R6, SR_CTAID.Y ;  /* 0x0000000000067919 */ /* 0x000ea20000002600 */
[----:B------:R-:W-:Y:S01]  /*8800*/  ULDC UR6, c[0x0][0x150] ;  /* 0x0000540000067ab9 */ /* 0x000fe20000000800 */
[----:B------:R-:W-:Y:S01]  /*8810*/  ULDC UR7, c[0x0][0x630] ;  /* 0x00018c0000077ab9 */ /* 0x000fe20000000800 */
[----:B------:R-:W-:Y:S01]  /*8820*/  ISETP.NE.AND.EX P1, PT, RZ, UR5, PT, P1 ;  /* 0x00000005ff007c0c */ /* 0x000fe2000bf25310 */
[----:B------:R-:W-:Y:S01]  /*8830*/  IMAD.MOV.U32 R4, RZ, RZ, R2 ;  /* 0x000000ffff047224 */ /* 0x000fe200078e0002 */
[----:B0-----:R-:W-:-:S05]  /*8840*/  I2FP.F32.U32 R5, R17 ;  /* 0x0000001100057245 */ /* 0x001fca0000201000 */
[----:B------:R-:W-:Y:S01]  /*8850*/  FMUL R20, R5, UR6 ;  /* 0x0000000605147c20 */ /* 0x000fe20008400000 */
[----:B------:R-:W-:-:S05]  /*8860*/  IMAD.MOV.U32 R5, RZ, RZ, R3 ;  /* 0x000000ffff057224 */ /* 0x000fca00078e0003 */
[----:B--2---:R-:W-:Y:S05]  /*8870*/  @!P1 BRA `(.L_x_181) ;  /* 0x0000000000289947 */ /* 0x004fea0003800000 */
[----:B------:R-:W-:Y:S02]  /*8880*/  ULDC UR6, c[0x0][0x634] ;  /* 0x00018d0000067ab9 */ /* 0x000fe40000000800 */
[----:B------:R-:W-:-:S05]  /*8890*/  IADD3 R5, P1, R2, UR6, RZ ;  /* 0x0000000602057c10 */ /* 0x000fca000ff3e0ff */
[----:B------:R-:W-:-:S04]  /*88a0*/  IMAD.X R19, RZ, RZ, R3, P1 ;  /* 0x000000ffff137224 */ /* 0x000fc800008e0603 */
[----:B------:R-:W-:-:S04]  /*88b0*/  IMAD.WIDE.U32 R10, R19, UR4, RZ ;  /* 0x00000004130a7c25 */ /* 0x000fc8000f8e00ff */
[----:B------:R-:W-:-:S04]  /*88c0*/  IMAD.WIDE.U32 R10, P1, R5, UR5, R10 ;  /* 0x00000005050a7c25 */ /* 0x000fc8000f82000a */
[----:B------:R-:W-:-:S04]  /*88d0*/  IMAD.WIDE.U32 R4, R5, UR4, RZ ;  /* 0x0000000405047c25 */ /* 0x000fc8000f8e00ff */
[----:B------:R-:W-:Y:S01]  /*88e0*/  IMAD.MOV.U32 R4, RZ, RZ, R11 ;  /* 0x000000ffff047224 */ /* 0x000fe200078e000b */
[----:B------:R-:W-:Y:S01]  /*88f0*/  IADD3 RZ, P4, R5, R10, RZ ;  /* 0x0000000a05ff7210 */ /* 0x000fe20007f9e0ff */
[----:B------:R-:W-:-:S04]  /*8900*/  IMAD.X R5, RZ, RZ, RZ, P1 ;  /* 0x000000ffff057224 */ /* 0x000fc800008e06ff */
[----:B------:R-:W-:-:S08]  /*8910*/  IMAD.WIDE.U32.X R4, R19, UR5, R4, P4 ;  /* 0x0000000513047c25 */ /* 0x000fd0000a0e0404 */
.L_x_181:
[--C-:B------:R-:W-:Y:S01]  /*8920*/  SHF.R.U64 R16, R4, UR7, R5.reuse ;  /* 0x0000000704107c19 */ /* 0x100fe20008001205 */
[----:B------:R-:W0:Y:S01]  /*8930*/  F2I.U32.TRUNC.NTZ R20, R20 ;  /* 0x0000001400147305 */ /* 0x000e22000020f000 */
[----:B------:R-:W-:Y:S01]  /*8940*/  SHF.R.U32.HI R4, RZ, UR7, R5 ;  /* 0x00000007ff047c19 */ /* 0x000fe20008011605 */
[----:B------:R-:W-:Y:S01]  /*8950*/  ULDC.64 UR4, c[0x0][0x620] ;  /* 0x0001880000047ab9 */ /* 0x000fe20000000a00 */
[----:B------:R-:W-:Y:S01]  /*8960*/  IADD3 R11, P1, RZ, -R16, RZ ;  /* 0x80000010ff0b7210 */ /* 0x000fe20007f3e0ff */
[----:B------:R-:W-:Y:S01]  /*8970*/  ULDC.64 UR6, c[0x0][0x640] ;  /* 0x0001900000067ab9 */ /* 0x000fe20000000a00 */
[----:B------:R-:W2:Y:S03]  /*8980*/  LDC R21, c[0x0][0x148] ;  /* 0x00005200ff157b82 */ /* 0x000ea60000000800 */
[----:B------:R-:W-:Y:S01]  /*8990*/  IMAD.X R4, RZ, RZ, ~R4, P1 ;  /* 0x000000ffff047224 */ /* 0x000fe200008e0e04 */
[----:B------:R-:W-:-:S03]  /*89a0*/  ISETP.NE.U32.AND P1, PT, RZ, UR6, PT ;  /* 0x00000006ff007c0c */ /* 0x000fc6000bf25070 */
[----:B------:R-:W-:Y:S01]  /*89b0*/  IMAD R10, R4, UR4, RZ ;  /* 0x00000004040a7c24 */ /* 0x000fe2000f8e02ff */
[----:B------:R-:W-:Y:S01]  /*89c0*/  ISETP.NE.AND.EX P1, PT, RZ, UR7, PT, P1 ;  /* 0x00000007ff007c0c */ /* 0x000fe2000bf25310 */
[----:B------:R-:W-:Y:S01]  /*89d0*/  IMAD.WIDE.U32 R4, R11, UR4, R2 ;  /* 0x000000040b047c25 */ /* 0x000fe2000f8e0002 */
[----:B------:R-:W-:-:S03]  /*89e0*/  ULDC UR4, c[0x0][0x618] ;  /* 0x0001860000047ab9 */ /* 0x000fc60000000800 */
[----:B------:R-:W-:Y:S01]  /*89f0*/  IMAD R11, R11, UR5, R10 ;  /* 0x000000050b0b7c24 */ /* 0x000fe2000f8e020a */
[----:B------:R-:W-:Y:S01]  /*8a00*/  ULDC UR5, c[0x0][0x154] ;  /* 0x0000550000057ab9 */ /* 0x000fe20000000800 */
[----:B0-----:R-:W-:Y:S02]  /*8a10*/  IMAD.MOV R10, RZ, RZ, -R20 ;  /* 0x000000ffff0a7224 */ /* 0x001fe400078e0a14 */
[----:B------:R-:W-:Y:S02]  /*8a20*/  IMAD.IADD R5, R5, 0x1, R11 ;  /* 0x0000000105057824 */ /* 0x000fe400078e020b */
[----:B-1----:R-:W-:Y:S01]  /*8a30*/  IMAD R17, R18, R10, R17 ;  /* 0x0000000a12117224 */ /* 0x002fe200078e0211 */
[----:B------:R-:W-:Y:S02]  /*8a40*/  I2FP.F32.U32 R10, R6 ;  /* 0x00000006000a7245 */ /* 0x000fe40000201000 */
[--C-:B------:R-:W-:Y:S02]  /*8a50*/  SHF.R.U64 R18, R4, UR4, R5.reuse ;  /* 0x0000000404127c19 */ /* 0x100fe40008001205 */
[----:B------:R-:W-:Y:S01]  /*8a60*/  SHF.R.U32.HI R5, RZ, UR4, R5 ;  /* 0x00000004ff057c19 */ /* 0x000fe20008011605 */
[----:B------:R-:W-:Y:S01]  /*8a70*/  FMUL R10, R10, UR5 ;  /* 0x000000050a0a7c20 */ /* 0x000fe20008400000 */
[----:B------:R-:W-:-:S02]  /*8a80*/  ULDC UR4, c[0x0][0x608] ;  /* 0x0001820000047ab9 */ /* 0x000fc40000000800 */
[--C-:B------:R-:W-:Y:S01]  /*8a90*/  SHF.R.U64 R20, R18, UR4, R5.reuse ;  /* 0x0000000412147c19 */ /* 0x100fe20008001205 */
[----:B------:R0:W1:Y:S01]  /*8aa0*/  F2I.U32.TRUNC.NTZ R22, R10 ;  /* 0x0000000a00167305 */ /* 0x000062000020f000 */
[----:B------:R-:W-:Y:S01]  /*8ab0*/  SHF.R.U32.HI R5, RZ, UR4, R5 ;  /* 0x00000004ff057c19 */ /* 0x000fe20008011605 */
[----:B------:R-:W-:-:S03]  /*8ac0*/  ULDC UR4, c[0x0][0x658] ;  /* 0x0001960000047ab9 */ /* 0x000fc60000000800 */
[--C-:B------:R-:W-:Y:S02]  /*8ad0*/  SHF.R.U64 R19, R20, UR4, R5.reuse ;  /* 0x0000000414137c19 */ /* 0x100fe40008001205 */
[----:B------:R-:W-:-:S03]  /*8ae0*/  SHF.R.U32.HI R23, RZ, UR4, R5 ;  /* 0x00000004ff177c19 */ /* 0x000fc60008011605 */
[----:B------:R-:W-:Y:S02]  /*8af0*/  IMAD.MOV.U32 R4, RZ, RZ, R19 ;  /* 0x000000ffff047224 */ /* 0x000fe400078e0013 */
[----:B------:R-:W-:Y:S01]  /*8b00*/  IMAD.MOV.U32 R5, RZ, RZ, R23 ;  /* 0x000000ffff057224 */ /* 0x000fe200078e0017 */
[----:B0-----:R-:W-:Y:S06]  /*8b10*/  @!P1 BRA `(.L_x_182) ;  /* 0x0000000000289947 */ /* 0x001fec0003800000 */
        /* <DEDUP_REMOVED lines=10> */
.L_x_182:
[----:B------:R-:W-:Y:S01]  /*8bc0*/  ULDC UR4, c[0x0][0x648] ;  /* 0x0001920000047ab9 */ /* 0x000fe20000000800 */
[----:B-1----:R-:W-:Y:S01]  /*8bd0*/  IMAD.MOV R22, RZ, RZ, -R22 ;  /* 0x000000ffff167224 */ /* 0x002fe200078e0a16 */
[----:B------:R-:W-:Y:S01]  /*8be0*/  SHF.R.U64 R5, R4, UR4, R5 ;  /* 0x0000000404057c19 */ /* 0x000fe20008001205 */
[----:B------:R-:W-:Y:S01]  /*8bf0*/  ULDC UR4, c[0x0][0x638] ;  /* 0x00018e0000047ab9 */ /* 0x000fe20000000800 */
[----:B------:R-:W-:Y:S01]  /*8c00*/  LOP3.LUT R4, R20, UR17, RZ, 0xc0, !PT ;  /* 0x0000001114047c12 */ /* 0x000fe2000f8ec0ff */
[----:B--2---:R-:W-:Y:S01]  /*8c10*/  @P2 IMAD R17, R21, R22, R6 ;  /* 0x0000001615112224 */ /* 0x004fe200078e0206 */
[----:B------:R-:W-:Y:S01]  /*8c20*/  LOP3.LUT R18, R18, UR16, RZ, 0xc0, !PT ;  /* 0x0000001012127c12 */ /* 0x000fe2000f8ec0ff */
[----:B------:R-:W-:Y:S01]  /*8c30*/  IMAD.MOV R6, RZ, RZ, -R5 ;  /* 0x000000ffff067224 */ /* 0x000fe200078e0a05 */
[----:B------:R-:W-:Y:S01]  /*8c40*/  ULDC UR5, c[0x0][0x610] ;  /* 0x0001840000057ab9 */ /* 0x000fe20000000800 */
[----:B------:R-:W-:Y:S02]  /*8c50*/  IMAD R4, R5, UR18, R4 ;  /* 0x0000001205047c24 */ /* 0x000fe4000f8e0204 */
[----:B------:R-:W-:Y:S01]  /*8c60*/  IMAD R19, R6, UR4, R19 ;  /* 0x0000000406137c24 */ /* 0x000fe2000f8e0213 */
[----:B------:R-:W-:Y:S01]  /*8c70*/  ULDC UR4, c[0x0][0x600] ;  /* 0x0001800000047ab9 */ /* 0x000fe20000000800 */
[----:B------:R-:W-:-:S02]  /*8c80*/  IMAD R17, R4, UR5, R17 ;  /* 0x0000000504117c24 */ /* 0x000fc4000f8e0211 */
[----:B------:R-:W-:Y:S02]  /*8c90*/  IMAD R6, R19, UR4, R18 ;  /* 0x0000000413067c24 */ /* 0x000fe4000f8e0212 */
[----:B------:R-:W-:Y:S02]  /*8ca0*/  IMAD.MOV.U32 R10, RZ, RZ, 0x1 ;  /* 0x00000001ff0a7424 */ /* 0x000fe400078e00ff */
[----:B------:R-:W-:Y:S01]  /*8cb0*/  IMAD.MOV.U32 R4, RZ, RZ, R16 ;  /* 0x000000ffff047224 */ /* 0x000fe200078e0010 */
[----:B------:R-:W-:Y:S02]  /*8cc0*/  SEL R5, R6, R17, !P2 ;  /* 0x0000001106057207 */ /* 0x000fe40005000000 */
[----:B------:R-:W-:-:S07]  /*8cd0*/  SEL R6, R17, R6, !P2 ;  /* 0x0000000611067207 */ /* 0x000fce0005000000 */
.L_x_180:
[----:B------:R-:W-:Y:S05]  /*8ce0*/  BSYNC B1 ;  /* 0x0000000000017941 */ /* 0x000fea0003800000 */
.L_x_179:
[----:B------:R-:W-:-:S13]  /*8cf0*/  LOP3.LUT P1, RZ, R10, 0xff, RZ, 0xc0, !PT ;  /* 0x000000ff0aff7812 */ /* 0x000fda000782c0ff */
[----:B------:R-:W-:Y:S05]  /*8d00*/  @P1 BRA `(.L_x_183) ;  /* 0xfffffff400441947 */ /* 0x000fea000383ffff */
[----:B------:R-:W-:Y:S05]  /*8d10*/  BSYNC B0 ;  /* 0x0000000000007941 */ /* 0x000fea0003800000 */
.L_x_171:
[----:B------:R-:W-:-:S03]  /*8d20*/  UMOV UR4, 0xffffffff ;  /* 0xffffffff00047882 */ /* 0x000fc60000000000 */
[----:B------:R-:W-:Y:S05]  /*8d30*/  BRA.DIV UR4, `(.L_x_184) ;  /* 0x0000000e04447947 */ /* 0x000fea000b800000 */
[----:B------:R-:W-:-:S13]  /*8d40*/  ELECT P0, URZ, PT ;  /* 0x00000000003f782f */ /* 0x000fda0003800000 */
.L_x_214:
[----:B------:R-:W-:Y:S04]  /*8d50*/  BSSY B0, `(.L_x_185) ;  /* 0x00000a9000007945 */ /* 0x000fe80003800000 */
[----:B------:R-:W-:Y:S05]  /*8d60*/  @!P0 BRA `(.L_x_186) ;  /* 0x00000008009c8947 */ /* 0x000fea0003800000 */
[----:B------:R-:W-:-:S04]  /*8d70*/  LOP3.LUT R7, R7, 0x2, RZ, 0xfc, !PT ;  /* 0x0000000207077812 */ /* 0x000fc800078efcff */
[----:B------:R-:W-:-:S13]  /*8d80*/  ISETP.NE.AND P0, PT, R7, 0x3, PT ;  /* 0x000000030700780c */ /* 0x000fda0003f05270 */
[----:B------:R-:W-:Y:S05]  /*8d90*/  @!P0 BRA `(.L_x_187) ;  /* 0x0000000000048947 */ /* 0x000fea0003800000 */
[----:B------:R-:W-:Y:S01]  /*8da0*/  BPT.TRAP 0x1 ;  /* 0x000000040000795c */ /* 0x000fe20000300000 */
.L_x_187:
[----:B------:R-:W0:Y:S01]  /*8db0*/  S2R R3, SR_CgaCtaId ;  /* 0x0000000000037919 */ /* 0x000e220000008800 */
[----:B------:R-:W-:Y:S02]  /*8dc0*/  MOV R0, 0x400 ;  /* 0x0000040000007802 */ /* 0x000fe40000000f00 */
[----:B------:R-:W-:Y:S02]  /*8dd0*/  SHF.L.U32 R2, R12, 0x1f, RZ ;  /* 0x0000001f0c027819 */ /* 0x000fe400000006ff */
[----:B0-----:R-:W-:-:S05]  /*8de0*/  LEA R0, R3, R0, 0x18 ;  /* 0x0000000003007211 */ /* 0x001fca00078ec0ff */
[----:B------:R-:W-:-:S04]  /*8df0*/  VIADD R0, R0, 0x90 ;  /* 0x0000009000007836 */ /* 0x000fc80000000000 */
[C---:B------:R-:W-:Y:S02]  /*8e00*/  IMAD R5, R15.reuse, 0x8, R0 ;  /* 0x000000080f057824 */ /* 0x040fe400078e0200 */
[----:B------:R-:W-:Y:S02]  /*8e10*/  VIADD R15, R15, 0x1 ;  /* 0x000000010f0f7836 */ /* 0x000fe40000000000 */
[----:B------:R-:W0:Y:S03]  /*8e20*/  SYNCS.PHASECHK.TRANS64.TRYWAIT P0, [R5+URZ], R2 ;  /* 0x00000002050075a7 */ /* 0x000e26000800017f */
[----:B------:R-:W-:-:S04]  /*8e30*/  ISETP.NE.AND P1, PT, R15, 0x12, PT ;  /* 0x000000120f00780c */ /* 0x000fc80003f25270 */
[----:B------:R-:W-:Y:S02]  /*8e40*/  SEL R3, RZ, 0x1, P1 ;  /* 0x00000001ff037807 */ /* 0x000fe40000800000 */
[----:B------:R-:W-:Y:S02]  /*8e50*/  SEL R15, R15, RZ, P1 ;  /* 0x000000ff0f0f7207 */ /* 0x000fe40000800000 */
[----:B------:R-:W-:-:S03]  /*8e60*/  LOP3.LUT R12, R12, R3, RZ, 0x3c, !PT ;  /* 0x000000030c0c7212 */ /* 0x000fc600078e3cff */
[----:B------:R-:W-:Y:S01]  /*8e70*/  IMAD R7, R15, 0x8, R0 ;  /* 0x000000080f077824 */ /* 0x000fe200078e0200 */
[----:B------:R-:W-:Y:S01]  /*8e80*/  SHF.L.U32 R4, R12, 0x1f, RZ ;  /* 0x0000001f0c047819 */ /* 0x000fe200000006ff */
[----:B0-----:R-:W-:Y:S06]  /*8e90*/  @!P0 BRA `(.L_x_188) ;  /* 0x0000000c00108947 */ /* 0x001fec0003800000 */
.L_x_215:
[----:B------:R-:W1:Y:S01]  /*8ea0*/  SYNCS.PHASECHK.TRANS64.TRYWAIT P0, [R7+URZ], R4 ;  /* 0x00000004070075a7 */ /* 0x000e62000800017f */
[----:B0-----:R-:W-:-:S05]  /*8eb0*/  VIADD R2, R15, 0x1 ;  /* 0x000000010f027836 */ /* 0x001fca0000000000 */
[----:B------:R-:W-:-:S04]  /*8ec0*/  ISETP.NE.AND P1, PT, R2, 0x12, PT ;  /* 0x000000120200780c */ /* 0x000fc80003f25270 */
[----:B------:R-:W-:Y:S02]  /*8ed0*/  SEL R3, RZ, 0x1, P1 ;  /* 0x00000001ff037807 */ /* 0x000fe40000800000 */
[----:B------:R-:W-:Y:S02]  /*8ee0*/  SEL R9, R2, RZ, P1 ;  /* 0x000000ff02097207 */ /* 0x000fe40000800000 */
[----:B------:R-:W-:-:S03]  /*8ef0*/  LOP3.LUT R12, R12, R3, RZ, 0x3c, !PT ;  /* 0x000000030c0c7212 */ /* 0x000fc600078e3cff */
[----:B------:R-:W-:Y:S01]  /*8f00*/  IMAD R6, R9, 0x8, R0 ;  /* 0x0000000809067824 */ /* 0x000fe200078e0200 */
[----:B------:R-:W-:Y:S01]  /*8f10*/  SHF.L.U32 R5, R12, 0x1f, RZ ;  /* 0x0000001f0c057819 */ /* 0x000fe200000006ff */
[----:B-1----:R-:W-:Y:S06]  /*8f20*/  @!P0 BRA `(.L_x_189) ;  /* 0x0000000c00008947 */ /* 0x002fec0003800000 */
.L_x_216:
[----:B------:R-:W1:Y:S01]  /*8f30*/  SYNCS.PHASECHK.TRANS64.TRYWAIT P0, [R6+URZ], R5 ;  /* 0x00000005060075a7 */ /* 0x000e62000800017f */
[----:B------:R-:W-:-:S05]  /*8f40*/  VIADD R2, R9, 0x1 ;  /* 0x0000000109027836 */ /* 0x000fca0000000000 */
[----:B------:R-:W-:-:S04]  /*8f50*/  ISETP.NE.AND P1, PT, R2, 0x12, PT ;  /* 0x000000120200780c */ /* 0x000fc80003f25270 */
[----:B------:R-:W-:Y:S02]  /*8f60*/  SEL R3, RZ, 0x1, P1 ;  /* 0x00000001ff037807 */ /* 0x000fe40000800000 */
[----:B0-----:R-:W-:Y:S02]  /*8f70*/  SEL R7, R2, RZ, P1 ;  /* 0x000000ff02077207 */ /* 0x001fe40000800000 */
[----:B------:R-:W-:-:S03]  /*8f80*/  LOP3.LUT R12, R12, R3, RZ, 0x3c, !PT ;  /* 0x000000030c0c7212 */ /* 0x000fc600078e3cff */
[----:B------:R-:W-:Y:S01]  /*8f90*/  IMAD R9, R7, 0x8, R0 ;  /* 0x0000000807097824 */ /* 0x000fe200078e0200 */
[----:B------:R-:W-:Y:S01]  /*8fa0*/  SHF.L.U32 R4, R12, 0x1f, RZ ;  /* 0x0000001f0c047819 */ /* 0x000fe200000006ff */
[----:B-1----:R-:W-:Y:S06]  /*8fb0*/  @!P0 BRA `(.L_x_190) ;  /* 0x0000000800f08947 */ /* 0x002fec0003800000 */
.L_x_217:
[----:B------:R-:W1:Y:S01]  /*8fc0*/  SYNCS.PHASECHK.TRANS64.TRYWAIT P0, [R9+URZ], R4 ;  /* 0x00000004090075a7 */ /* 0x000e62000800017f */
[----:B------:R-:W-:-:S05]  /*8fd0*/  VIADD R2, R7, 0x1 ;  /* 0x0000000107027836 */ /* 0x000fca0000000000 */
[----:B------:R-:W-:-:S04]  /*8fe0*/  ISETP.NE.AND P1, PT, R2, 0x12, PT ;  /* 0x000000120200780c */ /* 0x000fc80003f25270 */
[----:B------:R-:W-:Y:S02]  /*8ff0*/  SEL R3, RZ, 0x1, P1 ;  /* 0x00000001ff037807 */ /* 0x000fe40000800000 */
[----:B------:R-:W-:Y:S02]  /*9000*/  SEL R7, R2, RZ, P1 ;  /* 0x000000ff02077207 */ /* 0x000fe40000800000 */
[----:B------:R-:W-:-:S03]  /*9010*/  LOP3.LUT R12, R12, R3, RZ, 0x3c, !PT ;  /* 0x000000030c0c7212 */ /* 0x000fc600078e3cff */
[----:B0-----:R-:W-:Y:S01]  /*9020*/  IMAD R6, R7, 0x8, R0 ;  /* 0x0000000807067824 */ /* 0x001fe200078e0200 */
[----:B------:R-:W-:Y:S01]  /*9030*/  SHF.L.U32 R5, R12, 0x1f, RZ ;  /* 0x0000001f0c057819 */ /* 0x000fe200000006ff */
[----:B-1----:R-:W-:Y:S06]  /*9040*/  @!P0 BRA `(.L_x_191) ;  /* 0x0000000800e08947 */ /* 0x002fec0003800000 */
.L_x_218:
        /* <DEDUP_REMOVED lines=9> */
.L_x_219:
        /* <DEDUP_REMOVED lines=9> */
.L_x_220:
        /* <DEDUP_REMOVED lines=9> */
.L_x_221:
        /* <DEDUP_REMOVED lines=9> */
.L_x_222:
        /* <DEDUP_REMOVED lines=9> */
.L_x_223:
        /* <DEDUP_REMOVED lines=9> */
.L_x_224:
        /* <DEDUP_REMOVED lines=9> */
.L_x_225:
        /* <DEDUP_REMOVED lines=9> */
.L_x_226:
        /* <DEDUP_REMOVED lines=9> */
.L_x_227:
        /* <DEDUP_REMOVED lines=9> */
.L_x_228:
        /* <DEDUP_REMOVED lines=9> */
.L_x_229:
        /* <DEDUP_REMOVED lines=9> */
.L_x_230:
[----:B------:R-:W1:Y:S01]  /*9710*/  SYNCS.PHASECHK.TRANS64.TRYWAIT P0, [R6+URZ], R5 ;  /* 0x00000005060075a7 */ /* 0x000e62000800017f */
[----:B------:R-:W-:-:S05]  /*9720*/  VIADD R2, R7, 0x1 ;  /* 0x0000000107027836 */ /* 0x000fca0000000000 */
[----:B------:R-:W-:-:S04]  /*9730*/  ISETP.NE.AND P1, PT, R2, 0x12, PT ;  /* 0x000000120200780c */ /* 0x000fc80003f25270 */
[----:B0-----:R-:W-:Y:S02]  /*9740*/  SEL R4, RZ, 0x1, P1 ;  /* 0x00000001ff047807 */ /* 0x001fe40000800000 */
[----:B------:R-:W-:Y:S02]  /*9750*/  SEL R3, R2, RZ, P1 ;  /* 0x000000ff02037207 */ /* 0x000fe40000800000 */
[----:B------:R-:W-:Y:S01]  /*9760*/  LOP3.LUT R4, R11, R4, RZ, 0x3c, !PT ;  /* 0x000000040b047212 */ /* 0x000fe200078e3cff */
[----:B-1----:R-:W-:Y:S06]  /*9770*/  @!P0 BRA `(.L_x_204) ;  /* 0x0000000800188947 */ /* 0x002fec0003800000 */
.L_x_231:
[----:B------:R-:W-:Y:S01]  /*9780*/  IMAD R3, R3, 0x8, R0 ;  /* 0x0000000803037824 */ /* 0x000fe200078e0200 */
[----:B------:R-:W-:-:S07]  /*9790*/  SHF.L.U32 R0, R4, 0x1f, RZ ;  /* 0x0000001f04007819 */ /* 0x000fce00000006ff */
.L_x_205:
[----:B-1----:R1:W2:Y:S02]  /*97a0*/  SYNCS.PHASECHK.TRANS64.TRYWAIT P0, [R3+URZ], R0 ;  /* 0x00000000030075a7 */ /* 0x0022a4000800017f */
[----:B--2---:R-:W-:Y:S05]  /*97b0*/  @!P0 NANOSLEEP.SYNCS 0x989680 ;  /* 0x009896800000895d */ /* 0x004fea0003900000 */
[----:B------:R-:W2:Y:S02]  /*97c0*/  @!P0 SYNCS.PHASECHK.TRANS64 P0, [R3+URZ], R0 ;  /* 0x00000000030085a7 */ /* 0x000ea4000800007f */
[----:B--2---:R-:W-:Y:S05]  /*97d0*/  @!P0 BRA `(.L_x_205) ;  /* 0xfffffffc00f08947 */ /* 0x004fea000383ffff */
.L_x_186:
[----:B------:R-:W-:Y:S05]  /*97e0*/  BSYNC B0 ;  /* 0x0000000000007941 */ /* 0x000fea0003800000 */
.L_x_185:
[----:B------:R-:W-:Y:S05]  /*97f0*/  EXIT ;  /* 0x000000000000794d */ /* 0x000fea0003800000 */
.L_x_16:
[----:B0-----:R-:W-:-:S04]  /*9800*/  IMAD.U32 R17, RZ, RZ, UR15 ;  /* 0x0000000fff117e24 */ /* 0x001fc8000f8e00ff */
[----:B------:R0:W1:Y:S03]  /*9810*/  SYNCS.PHASECHK.TRANS64.TRYWAIT P0, [R17+URZ+-0x8], R16 ;  /* 0xfffff810110075a7 */ /* 0x000066000800017f */
[----:B-1----:R-:W-:Y:S05]  /*9820*/  @!P0 NANOSLEEP.SYNCS 0x989680 ;  /* 0x009896800000895d */ /* 0x002fea0003900000 */
[----:B------:R-:W1:Y:S02]  /*9830*/  @!P0 SYNCS.PHASECHK.TRANS64 P0, [R17+URZ+-0x8], R16 ;  /* 0xfffff810110085a7 */ /* 0x000e64000800007f */
[----:B-1----:R-:W-:Y:S05]  /*9840*/  @!P0 BRA `(.L_x_16) ;  /* 0xfffffffc00ec8947 */ /* 0x002fea000383ffff */
[----:B------:R-:W-:Y:S05]  /*9850*/  BRA `(.L_x_206) ;  /* 0xffffff7c00787947 */ /* 0x000fea000383ffff */
.L_x_21:
[----:B-1----:R-:W-:-:S04]  /*9860*/  IMAD.U32 R17, RZ, RZ, UR6 ;  /* 0x00000006ff117e24 */ /* 0x002fc8000f8e00ff */
[----:B------:R1:W2:Y:S03]  /*9870*/  SYNCS.PHASECHK.TRANS64.TRYWAIT P0, [R17+URZ], R16 ;  /* 0x00000010110075a7 */ /* 0x0002a6000800017f */
[----:B--2---:R-:W-:Y:S05]  /*9880*/  @!P0 NANOSLEEP.SYNCS 0x989680 ;  /* 0x009896800000895d */ /* 0x004fea0003900000 */
[----:B------:R-:W2:Y:S02]  /*9890*/  @!P0 SYNCS.PHASECHK.TRANS64 P0, [R17+URZ], R16 ;  /* 0x00000010110085a7 */ /* 0x000ea4000800007f */
[----:B--2---:R-:W-:Y:S05]  /*98a0*/  @!P0 BRA `(.L_x_21) ;  /* 0xfffffffc00ec8947 */ /* 0x004fea000383ffff */
[----:B------:R-:W-:Y:S05]  /*98b0*/  BRA `(.L_x_20) ;  /* 0xffffff8000a47947 */ /* 0x000fea000383ffff */
.L_x_27:
[----:B-1----:R-:W-:-:S04]  /*98c0*/  IMAD.U32 R18, RZ, RZ, UR9 ;  /* 0x00000009ff127e24 */ /* 0x002fc8000f8e00ff */
[----:B------:R1:W2:Y:S03]  /*98d0*/  SYNCS.PHASECHK.TRANS64.TRYWAIT P0, [R18+URZ], R17 ;  /* 0x00000011120075a7 */ /* 0x0002a6000800017f */
[----:B--2---:R-:W-:Y:S05]  /*98e0*/  @!P0 NANOSLEEP.SYNCS 0x989680 ;  /* 0x009896800000895d */ /* 0x004fea0003900000 */
[----:B------:R-:W2:Y:S02]  /*98f0*/  @!P0 SYNCS.PHASECHK.TRANS64 P0, [R18+URZ], R17 ;  /* 0x00000011120085a7 */ /* 0x000ea4000800007f */
[----:B--2---:R-:W-:Y:S05]  /*9900*/  @!P0 BRA `(.L_x_27) ;  /* 0xfffffffc00ec8947 */ /* 0x004fea000383ffff */
[----:B------:R-:W-:Y:S05]  /*9910*/  BRA `(.L_x_26) ;  /* 0xffffff8800dc7947 */ /* 0x000fea000383ffff */
.L_x_35:
[----:B0-----:R-:W-:-:S04]  /*9920*/  IMAD.U32 R17, RZ, RZ, UR15 ;  /* 0x0000000fff117e24 */ /* 0x001fc8000f8e00ff */
[----:B------:R0:W1:Y:S03]  /*9930*/  SYNCS.PHASECHK.TRANS64.TRYWAIT P0, [R17+URZ+0x8], R16 ;  /* 0x00000810110075a7 */ /* 0x000066000800017f */
[----:B-1----:R-:W-:Y:S05]  /*9940*/  @!P0 NANOSLEEP.SYNCS 0x989680 ;  /* 0x009896800000895d */ /* 0x002fea0003900000 */
[----:B------:R-:W1:Y:S02]  /*9950*/  @!P0 SYNCS.PHASECHK.TRANS64 P0, [R17+URZ+0x8], R16 ;  /* 0x00000810110085a7 */ /* 0x000e64000800007f */
[----:B-1----:R-:W-:Y:S05]  /*9960*/  @!P0 BRA `(.L_x_35) ;  /* 0xfffffffc00ec8947 */ /* 0x002fea000383ffff */
[----:B------:R-:W-:Y:S05]  /*9970*/  BRA `(.L_x_207) ;  /* 0xffffff9800347947 */ /* 0x000fea000383ffff */
.L_x_172:
[----:B------:R-:W-:Y:S01]  /*9980*/  BSSY B1, `(.L_x_208) ;  /* 0x0000006000017945 */ /* 0x000fe20003800000 */
[----:B------:R-:W-:-:S07]  /*9990*/  IMAD.MOV.U32 R10, RZ, RZ, -0x1 ;  /* 0xffffffffff0a7424 */ /* 0x000fce00078e00ff */
[----:B------:R-:W-:Y:S05]  /*99a0*/  WARPSYNC.COLLECTIVE R10, `(.L_x_209) ;  /* 0x000000000a0c7348 */ /* 0x000fea0003c00000 */
[----:B------:R-:W-:Y:S02]  /*99b0*/  ELECT P1, UR62, PT ;  /* 0x00000000003e782f */ /* 0x000fe40003820000 */
[----:B------:R-:W-:Y:S01]  /*99c0*/  MOV R10, UR62 ;  /* 0x0000003e000a7c02 */ /* 0x000fe20008000f00 */
[----:B------:R-:W-:Y:S10]  /*99d0*/  ENDCOLLECTIVE ;  /* 0x000000000000791b */ /* 0x000ff40003800000 */
.L_x_209:
[----:B------:R-:W-:Y:S05]  /*99e0*/  BSYNC B1 ;  /* 0x0000000000017941 */ /* 0x000fea0003800000 */
.L_x_208:
[----:B------:R-:W-:Y:S05]  /*99f0*/  BRA `(.L_x_210) ;  /* 0xffffffe800147947 */ /* 0x000fea000383ffff */
.L_x_175:
[----:B-1----:R1:W2:Y:S02]  /*9a00*/  SYNCS.PHASECHK.TRANS64.TRYWAIT P1, [R19+URZ+0x90], R10 ;  /* 0x0000900a130075a7 */ /* 0x0022a4000802017f */
[----:B--2---:R-:W-:Y:S05]  /*9a10*/  @!P1 NANOSLEEP.SYNCS 0x989680 ;  /* 0x009896800000995d */ /* 0x004fea0003900000 */
[----:B------:R-:W2:Y:S02]  /*9a20*/  @!P1 SYNCS.PHASECHK.TRANS64 P1, [R19+URZ+0x90], R10 ;  /* 0x0000900a130095a7 */ /* 0x000ea4000802007f */
[----:B--2---:R-:W-:Y:S05]  /*9a30*/  @!P1 BRA `(.L_x_175) ;  /* 0xfffffffc00f09947 */ /* 0x004fea000383ffff */
[----:B------:R-:W-:Y:S05]  /*9a40*/  BRA `(.L_x_211) ;  /* 0xffffffe800487947 */ /* 0x000fea000383ffff */
.L_x_184:
[----:B------:R-:W-:Y:S01]  /*9a50*/  BSSY B0, `(.L_x_212) ;  /* 0x0000006000007945 */ /* 0x000fe20003800000 */
[----:B------:R-:W-:-:S07]  /*9a60*/  IMAD.MOV.U32 R10, RZ, RZ, -0x1 ;  /* 0xffffffffff0a7424 */ /* 0x000fce00078e00ff */
[----:B------:R-:W-:Y:S05]  /*9a70*/  WARPSYNC.COLLECTIVE R10, `(.L_x_213) ;  /* 0x000000000a0c7348 */ /* 0x000fea0003c00000 */
[----:B------:R-:W-:Y:S02]  /*9a80*/  ELECT P1, UR62, PT ;  /* 0x00000000003e782f */ /* 0x000fe40003820000 */
[----:B------:R-:W-:Y:S01]  /*9a90*/  MOV R10, UR62 ;  /* 0x0000003e000a7c02 */ /* 0x000fe20008000f00 */
[----:B------:R-:W-:Y:S10]  /*9aa0*/  ENDCOLLECTIVE ;  /* 0x000000000000791b */ /* 0x000ff40003800000 */
.L_x_213:
[----:B------:R-:W-:Y:S05]  /*9ab0*/  BSYNC B0 ;  /* 0x0000000000007941 */ /* 0x000fea0003800000 */
.L_x_212:
[----:B------:R-:W-:Y:S01]  /*9ac0*/  PLOP3.LUT P0, PT, P1, PT, PT, 0x80, 0x0 ;  /* 0x000000000000781c */ /* 0x000fe20000f0f070 */
[----:B------:R-:W-:-:S12]  /*9ad0*/  BRA `(.L_x_214) ;  /* 0xfffffff0009c7947 */ /* 0x000fd8000383ffff */
.L_x_188:
[----:B0-----:R0:W1:Y:S02]  /*9ae0*/  SYNCS.PHASECHK.TRANS64.TRYWAIT P0, [R5+URZ], R2 ;  /* 0x00000002050075a7 */ /* 0x001064000800017f */
[----:B-1----:R-:W-:Y:S05]  /*9af0*/  @!P0 NANOSLEEP.SYNCS 0x989680 ;  /* 0x009896800000895d */ /* 0x002fea0003900000 */
[----:B------:R-:W1:Y:S02]  /*9b00*/  @!P0 SYNCS.PHASECHK.TRANS64 P0, [R5+URZ], R2 ;  /* 0x00000002050085a7 */ /* 0x000e64000800007f */
[----:B-1----:R-:W-:Y:S05]  /*9b10*/  @!P0 BRA `(.L_x_188) ;  /* 0xfffffffc00f08947 */ /* 0x002fea000383ffff */
[----:B------:R-:W-:Y:S05]  /*9b20*/  BRA `(.L_x_215) ;  /* 0xfffffff000dc7947 */ /* 0x000fea000383ffff */
.L_x_189:
[----:B0-----:R0:W1:Y:S02]  /*9b30*/  SYNCS.PHASECHK.TRANS64.TRYWAIT P0, [R7+URZ], R4 ;  /* 0x00000004070075a7 */ /* 0x001064000800017f */
[----:B-1----:R-:W-:Y:S05]  /*9b40*/  @!P0 NANOSLEEP.SYNCS 0x989680 ;  /* 0x009896800000895d */ /* 0x002fea0003900000 */
[----:B------:R-:W1:Y:S02]  /*9b50*/  @!P0 SYNCS.PHASECHK.TRANS64 P0, [R7+URZ], R4 ;  /* 0x00000004070085a7 */ /* 0x000e64000800007f */
[----:B-1----:R-:W-:Y:S05]  /*9b60*/  @!P0 BRA `(.L_x_189) ;  /* 0xfffffffc00f08947 */ /* 0x002fea000383ffff */
[----:B------:R-:W-:Y:S05]  /*9b70*/  BRA `(.L_x_216) ;  /* 0xfffffff000ec7947 */ /* 0x000fea000383ffff */
.L_x_190:
[----:B0-----:R0:W1:Y:S02]  /*9b80*/  SYNCS.PHASECHK.TRANS64.TRYWAIT P0, [R6+URZ], R5 ;  /* 0x00000005060075a7 */ /* 0x001064000800017f */
[----:B-1----:R-:W-:Y:S05]  /*9b90*/  @!P0 NANOSLEEP.SYNCS 0x989680 ;  /* 0x009896800000895d */ /* 0x002fea0003900000 */
[----:B------:R-:W1:Y:S02]  /*9ba0*/  @!P0 SYNCS.PHASECHK.TRANS64 P0, [R6+URZ], R5 ;  /* 0x00000005060085a7 */ /* 0x000e64000800007f */
[----:B-1----:R-:W-:Y:S05]  /*9bb0*/  @!P0 BRA `(.L_x_190) ;  /* 0xfffffffc00f08947 */ /* 0x002fea000383ffff */
[----:B------:R-:W-:Y:S05]  /*9bc0*/  BRA `(.L_x_217) ;  /* 0xfffffff000fc7947 */ /* 0x000fea000383ffff */
.L_x_191:
[----:B0-----:R0:W1:Y:S02]  /*9bd0*/  SYNCS.PHASECHK.TRANS64.TRYWAIT P0, [R9+URZ], R4 ;  /* 0x00000004090075a7 */ /* 0x001064000800017f */
[----:B-1----:R-:W-:Y:S05]  /*9be0*/  @!P0 NANOSLEEP.SYNCS 0x989680 ;  /* 0x009896800000895d */ /* 0x002fea0003900000 */
[----:B------:R-:W1:Y:S02]  /*9bf0*/  @!P0 SYNCS.PHASECHK.TRANS64 P0, [R9+URZ], R4 ;  /* 0x00000004090085a7 */ /* 0x000e64000800007f */
[----:B-1----:R-:W-:Y:S05]  /*9c00*/  @!P0 BRA `(.L_x_191) ;  /* 0xfffffffc00f08947 */ /* 0x002fea000383ffff */
[----:B------:R-:W-:Y:S05]  /*9c10*/  BRA `(.L_x_218) ;  /* 0xfffffff4000c7947 */ /* 0x000fea000383ffff */
.L_x_192:
[----:B0-----:R0:W1:Y:S02]  /*9c20*/  SYNCS.PHASECHK.TRANS64.TRYWAIT P0, [R6+URZ], R5 ;  /* 0x00000005060075a7 */ /* 0x001064000800017f */
[----:B-1----:R-:W-:Y:S05]  /*9c30*/  @!P0 NANOSLEEP.SYNCS 0x989680 ;  /* 0x009896800000895d */ /* 0x002fea0003900000 */
[----:B------:R-:W1:Y:S02]  /*9c40*/  @!P0 SYNCS.PHASECHK.TRANS64 P0, [R6+URZ], R5 ;  /* 0x00000005060085a7 */ /* 0x000e64000800007f */
[----:B-1----:R-:W-:Y:S05]  /*9c50*/  @!P0 BRA `(.L_x_192) ;  /* 0xfffffffc00f08947 */ /* 0x002fea000383ffff */
[----:B------:R-:W-:Y:S05]  /*9c60*/  BRA `(.L_x_219) ;  /* 0xfffffff4001c7947 */ /* 0x000fea000383ffff */
.L_x_193:
[----:B0-----:R0:W1:Y:S02]  /*9c70*/  SYNCS.PHASECHK.TRANS64.TRYWAIT P0, [R9+URZ], R4 ;  /* 0x00000004090075a7 */ /* 0x001064000800017f */
[----:B-1----:R-:W-:Y:S05]  /*9c80*/  @!P0 NANOSLEEP.SYNCS 0x989680 ;  /* 0x009896800000895d */ /* 0x002fea0003900000 */
[----:B------:R-:W1:Y:S02]  /*9c90*/  @!P0 SYNCS.PHASECHK.TRANS64 P0, [R9+URZ], R4 ;  /* 0x00000004090085a7 */ /* 0x000e64000800007f */
[----:B-1----:R-:W-:Y:S05]  /*9ca0*/  @!P0 BRA `(.L_x_193) ;  /* 0xfffffffc00f08947 */ /* 0x002fea000383ffff */
[----:B------:R-:W-:Y:S05]  /*9cb0*/  BRA `(.L_x_220) ;  /* 0xfffffff4002c7947 */ /* 0x000fea000383ffff */
.L_x_194:
[----:B0-----:R0:W1:Y:S02]  /*9cc0*/  SYNCS.PHASECHK.TRANS64.TRYWAIT P0, [R6+URZ], R5 ;  /* 0x00000005060075a7 */ /* 0x001064000800017f */
[----:B-1----:R-:W-:Y:S05]  /*9cd0*/  @!P0 NANOSLEEP.SYNCS 0x989680 ;  /* 0x009896800000895d */ /* 0x002fea0003900000 */
[----:B------:R-:W1:Y:S02]  /*9ce0*/  @!P0 SYNCS.PHASECHK.TRANS64 P0, [R6+URZ], R5 ;  /* 0x00000005060085a7 */ /* 0x000e64000800007f */
[----:B-1----:R-:W-:Y:S05]  /*9cf0*/  @!P0 BRA `(.L_x_194) ;  /* 0xfffffffc00f08947 */ /* 0x002fea000383ffff */
[----:B------:R-:W-:Y:S05]  /*9d00*/  BRA `(.L_x_221) ;  /* 0xfffffff4003c7947 */ /* 0x000fea000383ffff */
.L_x_195:
[----:B0-----:R0:W1:Y:S02]  /*9d10*/  SYNCS.PHASECHK.TRANS64.TRYWAIT P0, [R9+URZ], R4 ;  /* 0x00000004090075a7 */ /* 0x001064000800017f */
[----:B-1----:R-:W-:Y:S05]  /*9d20*/  @!P0 NANOSLEEP.SYNCS 0x989680 ;  /* 0x009896800000895d */ /* 0x002fea0003900000 */
[----:B------:R-:W1:Y:S02]  /*9d30*/  @!P0 SYNCS.PHASECHK.TRANS64 P0, [R9+URZ], R4 ;  /* 0x00000004090085a7 */ /* 0x000e64000800007f */
[----:B-1----:R-:W-:Y:S05]  /*9d40*/  @!P0 BRA `(.L_x_195) ;  /* 0xfffffffc00f08947 */ /* 0x002fea000383ffff */
[----:B------:R-:W-:Y:S05]  /*9d50*/  BRA `(.L_x_222) ;  /* 0xfffffff4004c7947 */ /* 0x000fea000383ffff */
.L_x_196:
[----:B0-----:R0:W1:Y:S02]  /*9d60*/  SYNCS.PHASECHK.TRANS64.TRYWAIT P0, [R6+URZ], R5 ;  /* 0x00000005060075a7 */ /* 0x001064000800017f */
[----:B-1----:R-:W-:Y:S05]  /*9d70*/  @!P0 NANOSLEEP.SYNCS 0x989680 ;  /* 0x009896800000895d */ /* 0x002fea0003900000 */
[----:B------:R-:W1:Y:S02]  /*9d80*/  @!P0 SYNCS.PHASECHK.TRANS64 P0, [R6+URZ], R5 ;  /* 0x00000005060085a7 */ /* 0x000e64000800007f */
[----:B-1----:R-:W-:Y:S05]  /*9d90*/  @!P0 BRA `(.L_x_196) ;  /* 0xfffffffc00f08947 */ /* 0x002fea000383ffff */
[----:B------:R-:W-:Y:S05]  /*9da0*/  BRA `(.L_x_223) ;  /* 0xfffffff4005c7947 */ /* 0x000fea000383ffff */
.L_x_197:
[----:B0-----:R0:W1:Y:S02]  /*9db0*/  SYNCS.PHASECHK.TRANS64.TRYWAIT P0, [R9+URZ], R4 ;  /* 0x00000004090075a7 */ /* 0x001064000800017f */
[----:B-1----:R-:W-:Y:S05]  /*9dc0*/  @!P0 NANOSLEEP.SYNCS 0x989680 ;  /* 0x009896800000895d */ /* 0x002fea0003900000 */
[----:B------:R-:W1:Y:S02]  /*9dd0*/  @!P0 SYNCS.PHASECHK.TRANS64 P0, [R9+URZ], R4 ;  /* 0x00000004090085a7 */ /* 0x000e64000800007f */
[----:B-1----:R-:W-:Y:S05]  /*9de0*/  @!P0 BRA `(.L_x_197) ;  /* 0xfffffffc00f08947 */ /* 0x002fea000383ffff */
[----:B------:R-:W-:Y:S05]  /*9df0*/  BRA `(.L_x_224) ;  /* 0xfffffff4006c7947 */ /* 0x000fea000383ffff */
.L_x_198:
[----:B0-----:R0:W1:Y:S02]  /*9e00*/  SYNCS.PHASECHK.TRANS64.TRYWAIT P0, [R6+URZ], R5 ;  /* 0x00000005060075a7 */ /* 0x001064000800017f */
[----:B-1----:R-:W-:Y:S05]  /*9e10*/  @!P0 NANOSLEEP.SYNCS 0x989680 ;  /* 0x009896800000895d */ /* 0x002fea0003900000 */
[----:B------:R-:W1:Y:S02]  /*9e20*/  @!P0 SYNCS.PHASECHK.TRANS64 P0, [R6+URZ], R5 ;  /* 0x00000005060085a7 */ /* 0x000e64000800007f */
[----:B-1----:R-:W-:Y:S05]  /*9e30*/  @!P0 BRA `(.L_x_198) ;  /* 0xfffffffc00f08947 */ /* 0x002fea000383ffff */
[----:B------:R-:W-:Y:S05]  /*9e40*/  BRA `(.L_x_225) ;  /* 0xfffffff4007c7947 */ /* 0x000fea000383ffff */
.L_x_199:
[----:B0-----:R0:W1:Y:S02]  /*9e50*/  SYNCS.PHASECHK.TRANS64.TRYWAIT P0, [R9+URZ], R4 ;  /* 0x00000004090075a7 */ /* 0x001064000800017f */
[----:B-1----:R-:W-:Y:S05]  /*9e60*/  @!P0 NANOSLEEP.SYNCS 0x989680 ;  /* 0x009896800000895d */ /* 0x002fea0003900000 */
[----:B------:R-:W1:Y:S02]  /*9e70*/  @!P0 SYNCS.PHASECHK.TRANS64 P0, [R9+URZ], R4 ;  /* 0x00000004090085a7 */ /* 0x000e64000800007f */
[----:B-1----:R-:W-:Y:S05]  /*9e80*/  @!P0 BRA `(.L_x_199) ;  /* 0xfffffffc00f08947 */ /* 0x002fea000383ffff */
[----:B------:R-:W-:Y:S05]  /*9e90*/  BRA `(.L_x_226) ;  /* 0xfffffff4008c7947 */ /* 0x000fea000383ffff */
.L_x_200:
[----:B0-----:R0:W1:Y:S02]  /*9ea0*/  SYNCS.PHASECHK.TRANS64.TRYWAIT P0, [R6+URZ], R5 ;  /* 0x00000005060075a7 */ /* 0x001064000800017f */
[----:B-1----:R-:W-:Y:S05]  /*9eb0*/  @!P0 NANOSLEEP.SYNCS 0x989680 ;  /* 0x009896800000895d */ /* 0x002fea0003900000 */
[----:B------:R-:W1:Y:S02]  /*9ec0*/  @!P0 SYNCS.PHASECHK.TRANS64 P0, [R6+URZ], R5 ;  /* 0x00000005060085a7 */ /* 0x000e64000800007f */
[----:B-1----:R-:W-:Y:S05]  /*9ed0*/  @!P0 BRA `(.L_x_200) ;  /* 0xfffffffc00f08947 */ /* 0x002fea000383ffff */
[----:B------:R-:W-:Y:S05]  /*9ee0*/  BRA `(.L_x_227) ;  /* 0xfffffff4009c7947 */ /* 0x000fea000383ffff */
.L_x_201:
[----:B0-----:R0:W1:Y:S02]  /*9ef0*/  SYNCS.PHASECHK.TRANS64.TRYWAIT P0, [R9+URZ], R4 ;  /* 0x00000004090075a7 */ /* 0x001064000800017f */
[----:B-1----:R-:W-:Y:S05]  /*9f00*/  @!P0 NANOSLEEP.SYNCS 0x989680 ;  /* 0x009896800000895d */ /* 0x002fea0003900000 */
[----:B------:R-:W1:Y:S02]  /*9f10*/  @!P0 SYNCS.PHASECHK.TRANS64 P0, [R9+URZ], R4 ;  /* 0x00000004090085a7 */ /* 0x000e64000800007f */
[----:B-1----:R-:W-:Y:S05]  /*9f20*/  @!P0 BRA `(.L_x_201) ;  /* 0xfffffffc00f08947 */ /* 0x002fea000383ffff */
[----:B------:R-:W-:Y:S05]  /*9f30*/  BRA `(.L_x_228) ;  /* 0xfffffff400ac7947 */ /* 0x000fea000383ffff */
.L_x_202:
[----:B0-----:R0:W1:Y:S02]  /*9f40*/  SYNCS.PHASECHK.TRANS64.TRYWAIT P0, [R6+URZ], R5 ;  /* 0x00000005060075a7 */ /* 0x001064000800017f */
[----:B-1----:R-:W-:Y:S05]  /*9f50*/  @!P0 NANOSLEEP.SYNCS 0x989680 ;  /* 0x009896800000895d */ /* 0x002fea0003900000 */
[----:B------:R-:W1:Y:S02]  /*9f60*/  @!P0 SYNCS.PHASECHK.TRANS64 P0, [R6+URZ], R5 ;  /* 0x00000005060085a7 */ /* 0x000e64000800007f */
[----:B-1----:R-:W-:Y:S05]  /*9f70*/  @!P0 BRA `(.L_x_202) ;  /* 0xfffffffc00f08947 */ /* 0x002fea000383ffff */
[----:B------:R-:W-:Y:S05]  /*9f80*/  BRA `(.L_x_229) ;  /* 0xfffffff400bc7947 */ /* 0x000fea000383ffff */
.L_x_203:
[----:B0-----:R0:W1:Y:S02]  /*9f90*/  SYNCS.PHASECHK.TRANS64.TRYWAIT P0, [R9+URZ], R4 ;  /* 0x00000004090075a7 */ /* 0x001064000800017f */
[----:B-1----:R-:W-:Y:S05]  /*9fa0*/  @!P0 NANOSLEEP.SYNCS 0x989680 ;  /* 0x009896800000895d */ /* 0x002fea0003900000 */
[----:B------:R-:W1:Y:S02]  /*9fb0*/  @!P0 SYNCS.PHASECHK.TRANS64 P0, [R9+URZ], R4 ;  /* 0x00000004090085a7 */ /* 0x000e64000800007f */
[----:B-1----:R-:W-:Y:S05]  /*9fc0*/  @!P0 BRA `(.L_x_203) ;  /* 0xfffffffc00f08947 */ /* 0x002fea000383ffff */
[----:B------:R-:W-:Y:S05]  /*9fd0*/  BRA `(.L_x_230) ;  /* 0xfffffff400cc7947 */ /* 0x000fea000383ffff */
.L_x_204:
[----:B0-----:R0:W1:Y:S02]  /*9fe0*/  SYNCS.PHASECHK.TRANS64.TRYWAIT P0, [R6+URZ], R5 ;  /* 0x00000005060075a7 */ /* 0x001064000800017f */
[----:B-1----:R-:W-:Y:S05]  /*9ff0*/  @!P0 NANOSLEEP.SYNCS 0x989680 ;  /* 0x009896800000895d */ /* 0x002fea0003900000 */
[----:B------:R-:W1:Y:S02]  /*a000*/  @!P0 SYNCS.PHASECHK.TRANS64 P0, [R6+URZ], R5 ;  /* 0x00000005060085a7 */ /* 0x000e64000800007f */
[----:B-1----:R-:W-:Y:S05]  /*a010*/  @!P0 BRA `(.L_x_204) ;  /* 0xfffffffc00f08947 */ /* 0x002fea000383ffff */
[----:B------:R-:W-:Y:S05]  /*a020*/  BRA `(.L_x_231) ;  /* 0xfffffff400d47947 */ /* 0x000fea000383ffff */
.L_x_232:
[----:B------:R-:W-:-:S00]  /*a030*/  BRA `(.L_x_232) ;  /* 0xfffffffc00fc7947 */ /* 0x000fc0000383ffff */
[----:B------:R-:W-:-:S00]  /*a040*/  NOP ;  /* 0x0000000000007918 */ /* 0x000fc00000000000 */
        /* <DEDUP_REMOVED lines=11> */
.L_x_233:


//--------------------- .nv.shared._ZN7cutlass13device_kernelINS_4gemm6kernel13GemmUniversalIN4cute5tupleIJiiiiEEENS1_10collective13CollectiveMmaINS1_37MainloopSm90TmaGmmaWarpSpecializedFP8ILi18ENS5_IJNS4_1CILi1EEESB_SB_EEENS1_32KernelTmaWarpSpecializedPingpongEEENS5_IJNSA_ILi64EEENSA_ILi128EEESF_EEENS_12float_e4m3_tENS5_IJlSB_lEEENS_12float_e5m2_tESJ_NS4_8TiledMMAINS4_8MMA_AtomIJNS4_4SM904GMMA31MMA_64x128x32_F32E4M3E5M2_SS_TNILNSO_7ScaleInE1ELSQ_1EEEEEENS4_6LayoutISC_NS5_IJNSA_ILi0EEESU_SU_EEEEENS5_IJNS4_10UnderscoreESX_SX_EEEEENS4_13SM90_TMA_LOADENS4_14ComposedLayoutINS4_7SwizzleILi2ELi4ELi3EEENS4_18smem_ptr_flag_bitsILi8EEENST_INS5_IJNSA_ILi8EEESF_EEENS5_IJSF_SB_EEEEEEEvNS4_8identityES10_S1A_vS1B_EENS_8epilogue10collective6detail29Sm90TmaWarpSpecializedAdapterINS1E_15DefaultEpilogueISI_SJ_SJ_NS1D_6thread17LinearCombinationISI_Li1EffLNS1I_9ScaleType4KindE0ELNS_15FloatRoundStyleE2ESI_EENS1_15EpilogueDefaultEEEEEvvEEEEvNT_6ParamsE --------------------------
	.section	.nv.shared._ZN7cutlass13device_kernelINS_4gemm6kernel13GemmUniversalIN4cute5tupleIJiiiiEEENS1_10collective13CollectiveMmaINS1_37MainloopSm90TmaGmmaWarpSpecializedFP8ILi18ENS5_IJNS4_1CILi1EEESB_SB_EEENS1_32KernelTmaWarpSpecializedPingpongEEENS5_IJNSA_ILi64EEENSA_ILi128EEESF_EEENS_12float_e4m3_tENS5_IJlSB_lEEENS_12float_e5m2_tESJ_NS4_8TiledMMAINS4_8MMA_AtomIJNS4_4SM904GMMA31MMA_64x128x32_F32E4M3E5M2_SS_TNILNSO_7ScaleInE1ELSQ_1EEEEEENS4_6LayoutISC_NS5_IJNSA_ILi0EEESU_SU_EEEEENS5_IJNS4_10UnderscoreESX_SX_EEEEENS4_13SM90_TMA_LOADENS4_14ComposedLayoutINS4_7SwizzleILi2ELi4ELi3EEENS4_18smem_ptr_flag_bitsILi8EEENST_INS5_IJNSA_ILi8EEESF_EEENS5_IJSF_SB_EEEEEEEvNS4_8identityES10_S1A_vS1B_EENS_8epilogue10collective6detail29Sm90TmaWarpSpecializedAdapterINS1E_15DefaultEpilogueISI_SJ_SJ_NS1D_6thread17LinearCombinationISI_Li1EffLNS1I_9ScaleType4KindE0ELNS_15FloatRoundStyleE2ESI_EENS1_15EpilogueDefaultEEEEEvvEEEEvNT_6ParamsE,"aw",@nobits
	.sectionflags	@""
	.align	16
	.zero		1024


//--------------------- .nv.shared.reserved.0     --------------------------
	.section	.nv.shared.reserved.0,"aw",@nobits
	.weak		__nv_reservedSMEM_offset_0_alias
	.size		__nv_reservedSMEM_offset_0_alias, 0, 0
	.other		__nv_reservedSMEM_offset_0_alias,@"STO_CUDA_RESERVED_SHARED STV_DEFAULT"
__nv_reservedSMEM_offset_0_alias:
	.zero		0


//--------------------- .nv.global                --------------------------
	.section	.nv.global,"aw",@nobits
.nv.global:
	.type		_ZN40_INTERNAL_feaa78ef_4_k_cu_8e6d022a_243144cute1_E,@object
	.size		_ZN40_INTERNAL_feaa78ef_4_k_cu_8e6d022a_243144cute1_E,(_ZN40_INTERNAL_feaa78ef_4_k_cu_8e6d022a_243144cuda3std3__45__cpo6cbeginE - _ZN40_INTERNAL_feaa78ef_4_k_cu_8e6d022a_243144cute1_E)
_ZN40_INTERNAL_feaa78ef_4_k_cu_8e6d022a_243144cute1_E:
	.zero		1
	.type		_ZN40_INTERNAL_feaa78ef_4_k_cu_8e6d022a_243144cuda3std3__45__cpo6cbeginE,@object
	.size		_ZN40_INTERNAL_feaa78ef_4_k_cu_8e6d022a_243144cuda3std3__45__cpo6cbeginE,(_ZN40_INTERNAL_feaa78ef_4_k_cu_8e6d022a_243144cuda3std3__48in_placeE - _ZN40_INTERNAL_feaa78ef_4_k_cu_8e6d022a_243144cuda3std3__45__cpo6cbeginE)
_ZN40_INTERNAL_feaa78ef_4_k_cu_8e6d022a_243144cuda3std3__45__cpo6cbeginE:
	.zero		1
	.type		_ZN40_INTERNAL_feaa78ef_4_k_cu_8e6d022a_243144cuda3std3__48in_placeE,@object
	.size		_ZN40_INTERNAL_feaa78ef_4_k_cu_8e6d022a_243144cuda3std3__48in_placeE,(_ZN40_INTERNAL_feaa78ef_4_k_cu_8e6d022a_243144cuda3std6ranges3__45__cpo9iter_moveE - _ZN40_INTERNAL_feaa78ef_4_k_cu_8e6d022a_243144cuda3std3__48in_placeE)
_ZN40_INTERNAL_feaa78ef_4_k_cu_8e6d022a_243144cuda3std3__48in_placeE:
	.zero		1
	.type		_ZN40_INTERNAL_feaa78ef_4_k_cu_8e6d022a_243144cuda3std6ranges3__45__cpo9iter_moveE,@object
	.size		_ZN40_INTERNAL_feaa78ef_4_k_cu_8e6d022a_243144cuda3std6ranges3__45__cpo9iter_moveE,(_ZN40_INTERNAL_feaa78ef_4_k_cu_8e6d022a_243144cuda3std3__45__cpo5beginE - _ZN40_INTERNAL_feaa78ef_4_k_cu_8e6d022a_243144cuda3std6ranges3__45__cpo9iter_moveE)
_ZN40_INTERNAL_feaa78ef_4_k_cu_8e6d022a_243144cuda3std6ranges3__45__cpo9iter_moveE:
	.zero		1
	.type		_ZN40_INTERNAL_feaa78ef_4_k_cu_8e6d022a_243144cuda3std3__45__cpo5beginE,@object
	.size		_ZN40_INTERNAL_feaa78ef_4_k_cu_8e6d022a_243144cuda3std3__45__cpo5beginE,(_ZN40_INTERNAL_feaa78ef_4_k_cu_8e6d022a_243144cuda3std3__442_GLOBAL__N__feaa78ef_4_k_cu_8e6d022a_243146ignoreE - _ZN40_INTERNAL_feaa78ef_4_k_cu_8e6d022a_243144cuda3std3__45__cpo5beginE)
_ZN40_INTERNAL_feaa78ef_4_k_cu_8e6d022a_243144cuda3std3__45__cpo5beginE:
	.zero		1
	.type		_ZN40_INTERNAL_feaa78ef_4_k_cu_8e6d022a_243144cuda3std3__442_GLOBAL__N__feaa78ef_4_k_cu_8e6d022a_243146ignoreE,@object
	.size		_ZN40_INTERNAL_feaa78ef_4_k_cu_8e6d022a_243144cuda3std3__442_GLOBAL__N__feaa78ef_4_k_cu_8e6d022a_243146ignoreE,(_ZN40_INTERNAL_feaa78ef_4_k_cu_8e6d022a_243144cute7productE - _ZN40_INTERNAL_feaa78ef_4_k_cu_8e6d022a_243144cuda3std3__442_GLOBAL__N__feaa78ef_4_k_cu_8e6d022a_243146ignoreE)
_ZN40_INTERNAL_feaa78ef_4_k_cu_8e6d022a_243144cuda3std3__442_GLOBAL__N__feaa78ef_4_k_cu_8e6d022a_243146ignoreE:
	.zero		1
	.type		_ZN40_INTERNAL_feaa78ef_4_k_cu_8e6d022a_243144cute7productE,@object
	.size		_ZN40_INTERNAL_feaa78ef_4_k_cu_8e6d022a_243144cute7productE,(_ZN40_INTERNAL_feaa78ef_4_k_cu_8e6d022a_243144cuda3std3__45__cpo3endE - _ZN40_INTERNAL_feaa78ef_4_k_cu_8e6d022a_243144cute7productE)
_ZN40_INTERNAL_feaa78ef_4_k_cu_8e6d022a_243144cute7productE:
	.zero		1
	.type		_ZN40_INTERNAL_feaa78ef_4_k_cu_8e6d022a_243144cuda3std3__45__cpo3endE,@object
	.size		_ZN40_INTERNAL_feaa78ef_4_k_cu_8e6d022a_243144cuda3std3__45__cpo3endE,(_ZN40_INTERNAL_feaa78ef_4_k_cu_8e6d022a_243144cuda3std3__419piecewise_constructE - _ZN40_INTERNAL_feaa78ef_4_k_cu_8e6d022a_243144cuda3std3__45__cpo3endE)
_ZN40_INTERNAL_feaa78ef_4_k_cu_8e6d022a_243144cuda3std3__45__cpo3endE:
	.zero		1
	.type		_ZN40_INTERNAL_feaa78ef_4_k_cu_8e6d022a_243144cuda3std3__419piecewise_constructE,@object
	.size		_ZN40_INTERNAL_feaa78ef_4_k_cu_8e6d022a_243144cuda3std3__419piecewise_constructE,(_ZN40_INTERNAL_feaa78ef_4_k_cu_8e6d022a_243144cuda3std3__45__cpo4cendE - _ZN40_INTERNAL_feaa78ef_4_k_cu_8e6d022a_243144cuda3std3__419piecewise_constructE)
_ZN40_INTERNAL_feaa78ef_4_k_cu_8e6d022a_243144cuda3std3__419piecewise_constructE:
	.zero		1
	.type		_ZN40_INTERNAL_feaa78ef_4_k_cu_8e6d022a_243144cuda3std3__45__cpo4cendE,@object
	.size		_ZN40_INTERNAL_feaa78ef_4_k_cu_8e6d022a_243144cuda3std3__45__cpo4cendE,(_ZN40_INTERNAL_feaa78ef_4_k_cu_8e6d022a_243144cuda3std6ranges3__45__cpo4swapE - _ZN40_INTERNAL_feaa78ef_4_k_cu_8e6d022a_243144cuda3std3__45__cpo4cendE)
_ZN40_INTERNAL_feaa78ef_4_k_cu_8e6d022a_243144cuda3std3__45__cpo4cendE:
	.zero		1
	.type		_ZN40_INTERNAL_feaa78ef_4_k_cu_8e6d022a_243144cuda3std6ranges3__45__cpo4swapE,@object
	.size		_ZN40_INTERNAL_feaa78ef_4_k_cu_8e6d022a_243144cuda3std6ranges3__45__cpo4swapE,(.L_7 - _ZN40_INTERNAL_feaa78ef_4_k_cu_8e6d022a_243144cuda3std6ranges3__45__cpo4swapE)
_ZN40_INTERNAL_feaa78ef_4_k_cu_8e6d022a_243144cuda3std6ranges3__45__cpo4swapE:
	.zero		1
.L_7:


//--------------------- .nv.constant0._ZN7cutlass13device_kernelINS_4gemm6kernel13GemmUniversalIN4cute5tupleIJiiiiEEENS1_10collective13CollectiveMmaINS1_37MainloopSm90TmaGmmaWarpSpecializedFP8ILi18ENS5_IJNS4_1CILi1EEESB_SB_EEENS1_32KernelTmaWarpSpecializedPingpongEEENS5_IJNSA_ILi64EEENSA_ILi128EEESF_EEENS_12float_e4m3_tENS5_IJlSB_lEEENS_12float_e5m2_tESJ_NS4_8TiledMMAINS4_8MMA_AtomIJNS4_4SM904GMMA31MMA_64x128x32_F32E4M3E5M2_SS_TNILNSO_7ScaleInE1ELSQ_1EEEEEENS4_6LayoutISC_NS5_IJNSA_ILi0EEESU_SU_EEEEENS5_IJNS4_10UnderscoreESX_SX_EEEEENS4_13SM90_TMA_LOADENS4_14ComposedLayoutINS4_7SwizzleILi2ELi4ELi3EEENS4_18smem_ptr_flag_bitsILi8EEENST_INS5_IJNSA_ILi8EEESF_EEENS5_IJSF_SB_EEEEEEEvNS4_8identityES10_S1A_vS1B_EENS_8epilogue10collective6detail29Sm90TmaWarpSpecializedAdapterINS1E_15DefaultEpilogueISI_SJ_SJ_NS1D_6thread17LinearCombinationISI_Li1EffLNS1I_9ScaleType4KindE0ELNS_15FloatRoundStyleE2ESI_EENS1_15EpilogueDefaultEEEEEvvEEEEvNT_6ParamsE --------------------------
	.section	.nv.constant0._ZN7cutlass13device_kernelINS_4gemm6kernel13GemmUniversalIN4cute5tupleIJiiiiEEENS1_10collective13CollectiveMmaINS1_37MainloopSm90TmaGmmaWarpSpecializedFP8ILi18ENS5_IJNS4_1CILi1EEESB_SB_EEENS1_32KernelTmaWarpSpecializedPingpongEEENS5_IJNSA_ILi64EEENSA_ILi128EEESF_EEENS_12float_e4m3_tENS5_IJlSB_lEEENS_12float_e5m2_tESJ_NS4_8TiledMMAINS4_8MMA_AtomIJNS4_4SM904GMMA31MMA_64x128x32_F32E4M3E5M2_SS_TNILNSO_7ScaleInE1ELSQ_1EEEEEENS4_6LayoutISC_NS5_IJNSA_ILi0EEESU_SU_EEEEENS5_IJNS4_10UnderscoreESX_SX_EEEEENS4_13SM90_TMA_LOADENS4_14ComposedLayoutINS4_7SwizzleILi2ELi4ELi3EEENS4_18smem_ptr_flag_bitsILi8EEENST_INS5_IJNSA_ILi8EEESF_EEENS5_IJSF_SB_EEEEEEEvNS4_8identityES10_S1A_vS1B_EENS_8epilogue10collective6detail29Sm90TmaWarpSpecializedAdapterINS1E_15DefaultEpilogueISI_SJ_SJ_NS1D_6thread17LinearCombinationISI_Li1EffLNS1I_9ScaleType4KindE0ELNS_15FloatRoundStyleE2ESI_EENS1_15EpilogueDefaultEEEEEvvEEEEvNT_6ParamsE,"a",@progbits
	.sectionflags	@""
	.align	4
.nv.constant0._ZN7cutlass13device_kernelINS_4gemm6kernel13GemmUniversalIN4cute5tupleIJiiiiEEENS1_10collective13CollectiveMmaINS1_37MainloopSm90TmaGmmaWarpSpecializedFP8ILi18ENS5_IJNS4_1CILi1EEESB_SB_EEENS1_32KernelTmaWarpSpecializedPingpongEEENS5_IJNSA_ILi64EEENSA_ILi128EEESF_EEENS_12float_e4m3_tENS5_IJlSB_lEEENS_12float_e5m2_tESJ_NS4_8TiledMMAINS4_8MMA_AtomIJNS4_4SM904GMMA31MMA_64x128x32_F32E4M3E5M2_SS_TNILNSO_7ScaleInE1ELSQ_1EEEEEENS4_6LayoutISC_NS5_IJNSA_ILi0EEESU_SU_EEEEENS5_IJNS4_10UnderscoreESX_SX_EEEEENS4_13SM90_TMA_LOADENS4_14ComposedLayoutINS4_7SwizzleILi2ELi4ELi3EEENS4_18smem_ptr_flag_bitsILi8EEENST_INS5_IJNSA_ILi8EEESF_EEENS5_IJSF_SB_EEEEEEEvNS4_8identityES10_S1A_vS1B_EENS_8epilogue10collective6detail29Sm90TmaWarpSpecializedAdapterINS1E_15DefaultEpilogueISI_SJ_SJ_NS1D_6thread17LinearCombinationISI_Li1EffLNS1I_9ScaleType4KindE0ELNS_15FloatRoundStyleE2ESI_EENS1_15EpilogueDefaultEEEEEvvEEEEvNT_6ParamsE:
	.zero		1664


//--------------------- SYMBOLS --------------------------

	.type		.nv.reservedSmem.offset0,@object
	.size		.nv.reservedSmem.offset0,0x4
